//
// Generated by NVIDIA NVVM Compiler
//
// Compiler Build ID: CL-36424714
// Cuda compilation tools, release 13.0, V13.0.88
// Based on NVVM 20.0.0
//

.version 9.0
.target sm_100
.address_size 64

	// .globl	_Z9stage_oneILi32ELi8ELi128ELi16ELi4096ELi16EEvPK6half16S2_PKiP6__halfii
// _ZZ9stage_oneILi32ELi8ELi128ELi16ELi4096ELi16EEvPK6half16S2_PKiP6__halfiiE8shared_Q has been demoted
// _ZZ9stage_oneILi32ELi32ELi80ELi16ELi4096ELi16EEvPK6half16S2_PKiP6__halfiiE8shared_Q has been demoted
// _ZZ9stage_oneILi64ELi8ELi64ELi16ELi4096ELi16EEvPK6half16S2_PKiP6__halfiiE8shared_Q has been demoted

.visible .entry _Z9stage_oneILi32ELi8ELi128ELi16ELi4096ELi16EEvPK6half16S2_PKiP6__halfii(
	.param .u64 .ptr .align 1 _Z9stage_oneILi32ELi8ELi128ELi16ELi4096ELi16EEvPK6half16S2_PKiP6__halfii_param_0,
	.param .u64 .ptr .align 1 _Z9stage_oneILi32ELi8ELi128ELi16ELi4096ELi16EEvPK6half16S2_PKiP6__halfii_param_1,
	.param .u64 .ptr .align 1 _Z9stage_oneILi32ELi8ELi128ELi16ELi4096ELi16EEvPK6half16S2_PKiP6__halfii_param_2,
	.param .u64 .ptr .align 1 _Z9stage_oneILi32ELi8ELi128ELi16ELi4096ELi16EEvPK6half16S2_PKiP6__halfii_param_3,
	.param .u32 _Z9stage_oneILi32ELi8ELi128ELi16ELi4096ELi16EEvPK6half16S2_PKiP6__halfii_param_4,
	.param .u32 _Z9stage_oneILi32ELi8ELi128ELi16ELi4096ELi16EEvPK6half16S2_PKiP6__halfii_param_5
)
{
	.reg .pred 	%p<4>;
	.reg .b16 	%rs<307>;
	.reg .b32 	%r<185>;
	.reg .b32 	%f<522>;
	.reg .b64 	%rd<19>;
	// demoted variable
	.shared .align 32 .b8 _ZZ9stage_oneILi32ELi8ELi128ELi16ELi4096ELi16EEvPK6half16S2_PKiP6__halfiiE8shared_Q[256];
	ld.param.u64 	%rd1, [_Z9stage_oneILi32ELi8ELi128ELi16ELi4096ELi16EEvPK6half16S2_PKiP6__halfii_param_0];
	ld.param.u64 	%rd4, [_Z9stage_oneILi32ELi8ELi128ELi16ELi4096ELi16EEvPK6half16S2_PKiP6__halfii_param_2];
	ld.param.u32 	%r14, [_Z9stage_oneILi32ELi8ELi128ELi16ELi4096ELi16EEvPK6half16S2_PKiP6__halfii_param_4];
	cvta.to.global.u64 	%rd5, %rd4;
	mov.u32 	%r1, %ctaid.x;
	mov.u32 	%r2, %ctaid.y;
	mov.u32 	%r15, %ctaid.z;
	shl.b32 	%r3, %r15, 4;
	add.s32 	%r16, %r3, 16;
	min.s32 	%r4, %r16, %r14;
	mul.wide.u32 	%rd6, %r1, 4;
	add.s64 	%rd7, %rd5, %rd6;
	ld.global.u32 	%r17, [%rd7];
	sub.s32 	%r18, %r14, %r17;
	max.s32 	%r19, %r18, 0;
	min.s32 	%r20, %r19, %r14;
	add.s32 	%r21, %r14, -4096;
	max.s32 	%r22, %r20, %r21;
	setp.le.s32 	%p1, %r4, %r22;
	@%p1 bra 	$L__BB0_4;
	ld.param.u32 	%r180, [_Z9stage_oneILi32ELi8ELi128ELi16ELi4096ELi16EEvPK6half16S2_PKiP6__halfii_param_4];
	cvta.to.global.u64 	%rd8, %rd1;
	shl.b32 	%r23, %r2, 7;
	shl.b32 	%r24, %r1, 12;
	add.s32 	%r25, %r24, %r23;
	shr.u32 	%r26, %r25, 4;
	mov.u32 	%r27, %tid.x;
	mov.f32 	%f129, 0f3DB504F3;
	// begin inline asm
	{  cvt.rn.f16.f32 %rs1, %f129;}

	// end inline asm
	add.s32 	%r28, %r26, %r27;
	mul.wide.u32 	%rd9, %r28, 32;
	add.s64 	%rd10, %rd8, %rd9;
	ld.global.u16 	%rs3, [%rd10];
	// begin inline asm
	{mul.f16 %rs2,%rs3,%rs1;
}
	// end inline asm
	ld.global.u16 	%rs6, [%rd10+2];
	// begin inline asm
	{mul.f16 %rs5,%rs6,%rs1;
}
	// end inline asm
	ld.global.u16 	%rs9, [%rd10+4];
	// begin inline asm
	{mul.f16 %rs8,%rs9,%rs1;
}
	// end inline asm
	ld.global.u16 	%rs12, [%rd10+6];
	// begin inline asm
	{mul.f16 %rs11,%rs12,%rs1;
}
	// end inline asm
	ld.global.u16 	%rs15, [%rd10+8];
	// begin inline asm
	{mul.f16 %rs14,%rs15,%rs1;
}
	// end inline asm
	ld.global.u16 	%rs18, [%rd10+10];
	// begin inline asm
	{mul.f16 %rs17,%rs18,%rs1;
}
	// end inline asm
	ld.global.u16 	%rs21, [%rd10+12];
	// begin inline asm
	{mul.f16 %rs20,%rs21,%rs1;
}
	// end inline asm
	ld.global.u16 	%rs24, [%rd10+14];
	// begin inline asm
	{mul.f16 %rs23,%rs24,%rs1;
}
	// end inline asm
	ld.global.u16 	%rs27, [%rd10+16];
	// begin inline asm
	{mul.f16 %rs26,%rs27,%rs1;
}
	// end inline asm
	ld.global.u16 	%rs30, [%rd10+18];
	// begin inline asm
	{mul.f16 %rs29,%rs30,%rs1;
}
	// end inline asm
	ld.global.u16 	%rs33, [%rd10+20];
	// begin inline asm
	{mul.f16 %rs32,%rs33,%rs1;
}
	// end inline asm
	ld.global.u16 	%rs36, [%rd10+22];
	// begin inline asm
	{mul.f16 %rs35,%rs36,%rs1;
}
	// end inline asm
	ld.global.u16 	%rs39, [%rd10+24];
	// begin inline asm
	{mul.f16 %rs38,%rs39,%rs1;
}
	// end inline asm
	ld.global.u16 	%rs42, [%rd10+26];
	// begin inline asm
	{mul.f16 %rs41,%rs42,%rs1;
}
	// end inline asm
	ld.global.u16 	%rs45, [%rd10+28];
	// begin inline asm
	{mul.f16 %rs44,%rs45,%rs1;
}
	// end inline asm
	ld.global.u16 	%rs48, [%rd10+30];
	// begin inline asm
	{mul.f16 %rs47,%rs48,%rs1;
}
	// end inline asm
	shl.b32 	%r29, %r27, 5;
	mov.u32 	%r30, _ZZ9stage_oneILi32ELi8ELi128ELi16ELi4096ELi16EEvPK6half16S2_PKiP6__halfiiE8shared_Q;
	add.s32 	%r31, %r30, %r29;
	mov.b32 	%r32, {%rs20, %rs23};
	mov.b32 	%r33, {%rs14, %rs17};
	mov.b32 	%r34, {%rs8, %rs11};
	mov.b32 	%r35, {%rs2, %rs5};
	st.shared.v4.b32 	[%r31], {%r35, %r34, %r33, %r32};
	mov.b32 	%r36, {%rs44, %rs47};
	mov.b32 	%r37, {%rs38, %rs41};
	mov.b32 	%r38, {%rs32, %rs35};
	mov.b32 	%r39, {%rs26, %rs29};
	st.shared.v4.b32 	[%r31+16], {%r39, %r38, %r37, %r36};
	bar.sync 	0;
	setp.le.s32 	%p2, %r180, %r3;
	@%p2 bra 	$L__BB0_4;
	ld.param.u32 	%r181, [_Z9stage_oneILi32ELi8ELi128ELi16ELi4096ELi16EEvPK6half16S2_PKiP6__halfii_param_4];
	mov.u32 	%r40, %ctaid.x;
	shl.b32 	%r41, %r40, 5;
	mov.u32 	%r42, %ctaid.y;
	add.s32 	%r43, %r41, %r42;
	ld.shared.v4.b32 	{%r44, %r45, %r46, %r47}, [_ZZ9stage_oneILi32ELi8ELi128ELi16ELi4096ELi16EEvPK6half16S2_PKiP6__halfiiE8shared_Q];
	mov.b32 	{%rs56, %rs57}, %r47;
	mov.b32 	{%rs54, %rs55}, %r46;
	mov.b32 	{%rs52, %rs53}, %r45;
	mov.b32 	{%rs50, %rs51}, %r44;
	ld.shared.v4.b32 	{%r48, %r49, %r50, %r51}, [_ZZ9stage_oneILi32ELi8ELi128ELi16ELi4096ELi16EEvPK6half16S2_PKiP6__halfiiE8shared_Q+16];
	mov.b32 	{%rs64, %rs65}, %r51;
	mov.b32 	{%rs62, %rs63}, %r50;
	mov.b32 	{%rs60, %rs61}, %r49;
	mov.b32 	{%rs58, %rs59}, %r48;
	ld.shared.v4.b32 	{%r52, %r53, %r54, %r55}, [_ZZ9stage_oneILi32ELi8ELi128ELi16ELi4096ELi16EEvPK6half16S2_PKiP6__halfiiE8shared_Q+32];
	mov.b32 	{%rs72, %rs73}, %r55;
	mov.b32 	{%rs70, %rs71}, %r54;
	mov.b32 	{%rs68, %rs69}, %r53;
	mov.b32 	{%rs66, %rs67}, %r52;
	ld.shared.v4.b32 	{%r56, %r57, %r58, %r59}, [_ZZ9stage_oneILi32ELi8ELi128ELi16ELi4096ELi16EEvPK6half16S2_PKiP6__halfiiE8shared_Q+48];
	mov.b32 	{%rs80, %rs81}, %r59;
	mov.b32 	{%rs78, %rs79}, %r58;
	mov.b32 	{%rs76, %rs77}, %r57;
	mov.b32 	{%rs74, %rs75}, %r56;
	ld.shared.v4.b32 	{%r60, %r61, %r62, %r63}, [_ZZ9stage_oneILi32ELi8ELi128ELi16ELi4096ELi16EEvPK6half16S2_PKiP6__halfiiE8shared_Q+64];
	mov.b32 	{%rs88, %rs89}, %r63;
	mov.b32 	{%rs86, %rs87}, %r62;
	mov.b32 	{%rs84, %rs85}, %r61;
	mov.b32 	{%rs82, %rs83}, %r60;
	ld.shared.v4.b32 	{%r64, %r65, %r66, %r67}, [_ZZ9stage_oneILi32ELi8ELi128ELi16ELi4096ELi16EEvPK6half16S2_PKiP6__halfiiE8shared_Q+80];
	mov.b32 	{%rs96, %rs97}, %r67;
	mov.b32 	{%rs94, %rs95}, %r66;
	mov.b32 	{%rs92, %rs93}, %r65;
	mov.b32 	{%rs90, %rs91}, %r64;
	ld.shared.v4.b32 	{%r68, %r69, %r70, %r71}, [_ZZ9stage_oneILi32ELi8ELi128ELi16ELi4096ELi16EEvPK6half16S2_PKiP6__halfiiE8shared_Q+96];
	mov.b32 	{%rs104, %rs105}, %r71;
	mov.b32 	{%rs102, %rs103}, %r70;
	mov.b32 	{%rs100, %rs101}, %r69;
	mov.b32 	{%rs98, %rs99}, %r68;
	ld.shared.v4.b32 	{%r72, %r73, %r74, %r75}, [_ZZ9stage_oneILi32ELi8ELi128ELi16ELi4096ELi16EEvPK6half16S2_PKiP6__halfiiE8shared_Q+112];
	mov.b32 	{%rs112, %rs113}, %r75;
	mov.b32 	{%rs110, %rs111}, %r74;
	mov.b32 	{%rs108, %rs109}, %r73;
	mov.b32 	{%rs106, %rs107}, %r72;
	ld.shared.v4.b32 	{%r76, %r77, %r78, %r79}, [_ZZ9stage_oneILi32ELi8ELi128ELi16ELi4096ELi16EEvPK6half16S2_PKiP6__halfiiE8shared_Q+128];
	mov.b32 	{%rs120, %rs121}, %r79;
	mov.b32 	{%rs118, %rs119}, %r78;
	mov.b32 	{%rs116, %rs117}, %r77;
	mov.b32 	{%rs114, %rs115}, %r76;
	ld.shared.v4.b32 	{%r80, %r81, %r82, %r83}, [_ZZ9stage_oneILi32ELi8ELi128ELi16ELi4096ELi16EEvPK6half16S2_PKiP6__halfiiE8shared_Q+144];
	mov.b32 	{%rs128, %rs129}, %r83;
	mov.b32 	{%rs126, %rs127}, %r82;
	mov.b32 	{%rs124, %rs125}, %r81;
	mov.b32 	{%rs122, %rs123}, %r80;
	ld.shared.v4.b32 	{%r84, %r85, %r86, %r87}, [_ZZ9stage_oneILi32ELi8ELi128ELi16ELi4096ELi16EEvPK6half16S2_PKiP6__halfiiE8shared_Q+160];
	mov.b32 	{%rs136, %rs137}, %r87;
	mov.b32 	{%rs134, %rs135}, %r86;
	mov.b32 	{%rs132, %rs133}, %r85;
	mov.b32 	{%rs130, %rs131}, %r84;
	ld.shared.v4.b32 	{%r88, %r89, %r90, %r91}, [_ZZ9stage_oneILi32ELi8ELi128ELi16ELi4096ELi16EEvPK6half16S2_PKiP6__halfiiE8shared_Q+176];
	mov.b32 	{%rs144, %rs145}, %r91;
	mov.b32 	{%rs142, %rs143}, %r90;
	mov.b32 	{%rs140, %rs141}, %r89;
	mov.b32 	{%rs138, %rs139}, %r88;
	ld.shared.v4.b32 	{%r92, %r93, %r94, %r95}, [_ZZ9stage_oneILi32ELi8ELi128ELi16ELi4096ELi16EEvPK6half16S2_PKiP6__halfiiE8shared_Q+192];
	mov.b32 	{%rs152, %rs153}, %r95;
	mov.b32 	{%rs150, %rs151}, %r94;
	mov.b32 	{%rs148, %rs149}, %r93;
	mov.b32 	{%rs146, %rs147}, %r92;
	ld.shared.v4.b32 	{%r96, %r97, %r98, %r99}, [_ZZ9stage_oneILi32ELi8ELi128ELi16ELi4096ELi16EEvPK6half16S2_PKiP6__halfiiE8shared_Q+208];
	mov.b32 	{%rs160, %rs161}, %r99;
	mov.b32 	{%rs158, %rs159}, %r98;
	mov.b32 	{%rs156, %rs157}, %r97;
	mov.b32 	{%rs154, %rs155}, %r96;
	ld.shared.v4.b32 	{%r100, %r101, %r102, %r103}, [_ZZ9stage_oneILi32ELi8ELi128ELi16ELi4096ELi16EEvPK6half16S2_PKiP6__halfiiE8shared_Q+224];
	mov.b32 	{%rs168, %rs169}, %r103;
	mov.b32 	{%rs166, %rs167}, %r102;
	mov.b32 	{%rs164, %rs165}, %r101;
	mov.b32 	{%rs162, %rs163}, %r100;
	ld.shared.v4.b32 	{%r104, %r105, %r106, %r107}, [_ZZ9stage_oneILi32ELi8ELi128ELi16ELi4096ELi16EEvPK6half16S2_PKiP6__halfiiE8shared_Q+240];
	mov.b32 	{%rs176, %rs177}, %r107;
	mov.b32 	{%rs174, %rs175}, %r106;
	mov.b32 	{%rs172, %rs173}, %r105;
	mov.b32 	{%rs170, %rs171}, %r104;
	// begin inline asm
	{  cvt.f32.f16 %f130, %rs50;}

	// end inline asm
	// begin inline asm
	{  cvt.f32.f16 %f131, %rs51;}

	// end inline asm
	// begin inline asm
	{  cvt.f32.f16 %f132, %rs52;}

	// end inline asm
	// begin inline asm
	{  cvt.f32.f16 %f133, %rs53;}

	// end inline asm
	// begin inline asm
	{  cvt.f32.f16 %f134, %rs54;}

	// end inline asm
	// begin inline asm
	{  cvt.f32.f16 %f135, %rs55;}

	// end inline asm
	// begin inline asm
	{  cvt.f32.f16 %f136, %rs56;}

	// end inline asm
	// begin inline asm
	{  cvt.f32.f16 %f137, %rs57;}

	// end inline asm
	// begin inline asm
	{  cvt.f32.f16 %f138, %rs58;}

	// end inline asm
	// begin inline asm
	{  cvt.f32.f16 %f139, %rs59;}

	// end inline asm
	// begin inline asm
	{  cvt.f32.f16 %f140, %rs60;}

	// end inline asm
	// begin inline asm
	{  cvt.f32.f16 %f141, %rs61;}

	// end inline asm
	// begin inline asm
	{  cvt.f32.f16 %f142, %rs62;}

	// end inline asm
	// begin inline asm
	{  cvt.f32.f16 %f143, %rs63;}

	// end inline asm
	// begin inline asm
	{  cvt.f32.f16 %f144, %rs64;}

	// end inline asm
	// begin inline asm
	{  cvt.f32.f16 %f145, %rs65;}

	// end inline asm
	// begin inline asm
	{  cvt.f32.f16 %f146, %rs66;}

	// end inline asm
	// begin inline asm
	{  cvt.f32.f16 %f147, %rs67;}

	// end inline asm
	// begin inline asm
	{  cvt.f32.f16 %f148, %rs68;}

	// end inline asm
	// begin inline asm
	{  cvt.f32.f16 %f149, %rs69;}

	// end inline asm
	// begin inline asm
	{  cvt.f32.f16 %f150, %rs70;}

	// end inline asm
	// begin inline asm
	{  cvt.f32.f16 %f151, %rs71;}

	// end inline asm
	// begin inline asm
	{  cvt.f32.f16 %f152, %rs72;}

	// end inline asm
	// begin inline asm
	{  cvt.f32.f16 %f153, %rs73;}

	// end inline asm
	// begin inline asm
	{  cvt.f32.f16 %f154, %rs74;}

	// end inline asm
	// begin inline asm
	{  cvt.f32.f16 %f155, %rs75;}

	// end inline asm
	// begin inline asm
	{  cvt.f32.f16 %f156, %rs76;}

	// end inline asm
	// begin inline asm
	{  cvt.f32.f16 %f157, %rs77;}

	// end inline asm
	// begin inline asm
	{  cvt.f32.f16 %f158, %rs78;}

	// end inline asm
	// begin inline asm
	{  cvt.f32.f16 %f159, %rs79;}

	// end inline asm
	// begin inline asm
	{  cvt.f32.f16 %f160, %rs80;}

	// end inline asm
	// begin inline asm
	{  cvt.f32.f16 %f161, %rs81;}

	// end inline asm
	// begin inline asm
	{  cvt.f32.f16 %f162, %rs82;}

	// end inline asm
	// begin inline asm
	{  cvt.f32.f16 %f163, %rs83;}

	// end inline asm
	// begin inline asm
	{  cvt.f32.f16 %f164, %rs84;}

	// end inline asm
	// begin inline asm
	{  cvt.f32.f16 %f165, %rs85;}

	// end inline asm
	// begin inline asm
	{  cvt.f32.f16 %f166, %rs86;}

	// end inline asm
	// begin inline asm
	{  cvt.f32.f16 %f167, %rs87;}

	// end inline asm
	// begin inline asm
	{  cvt.f32.f16 %f168, %rs88;}

	// end inline asm
	// begin inline asm
	{  cvt.f32.f16 %f169, %rs89;}

	// end inline asm
	// begin inline asm
	{  cvt.f32.f16 %f170, %rs90;}

	// end inline asm
	// begin inline asm
	{  cvt.f32.f16 %f171, %rs91;}

	// end inline asm
	// begin inline asm
	{  cvt.f32.f16 %f172, %rs92;}

	// end inline asm
	// begin inline asm
	{  cvt.f32.f16 %f173, %rs93;}

	// end inline asm
	// begin inline asm
	{  cvt.f32.f16 %f174, %rs94;}

	// end inline asm
	// begin inline asm
	{  cvt.f32.f16 %f175, %rs95;}

	// end inline asm
	// begin inline asm
	{  cvt.f32.f16 %f176, %rs96;}

	// end inline asm
	// begin inline asm
	{  cvt.f32.f16 %f177, %rs97;}

	// end inline asm
	// begin inline asm
	{  cvt.f32.f16 %f178, %rs98;}

	// end inline asm
	// begin inline asm
	{  cvt.f32.f16 %f179, %rs99;}

	// end inline asm
	// begin inline asm
	{  cvt.f32.f16 %f180, %rs100;}

	// end inline asm
	// begin inline asm
	{  cvt.f32.f16 %f181, %rs101;}

	// end inline asm
	// begin inline asm
	{  cvt.f32.f16 %f182, %rs102;}

	// end inline asm
	// begin inline asm
	{  cvt.f32.f16 %f183, %rs103;}

	// end inline asm
	// begin inline asm
	{  cvt.f32.f16 %f184, %rs104;}

	// end inline asm
	// begin inline asm
	{  cvt.f32.f16 %f185, %rs105;}

	// end inline asm
	// begin inline asm
	{  cvt.f32.f16 %f186, %rs106;}

	// end inline asm
	// begin inline asm
	{  cvt.f32.f16 %f187, %rs107;}

	// end inline asm
	// begin inline asm
	{  cvt.f32.f16 %f188, %rs108;}

	// end inline asm
	// begin inline asm
	{  cvt.f32.f16 %f189, %rs109;}

	// end inline asm
	// begin inline asm
	{  cvt.f32.f16 %f190, %rs110;}

	// end inline asm
	// begin inline asm
	{  cvt.f32.f16 %f191, %rs111;}

	// end inline asm
	// begin inline asm
	{  cvt.f32.f16 %f192, %rs112;}

	// end inline asm
	// begin inline asm
	{  cvt.f32.f16 %f193, %rs113;}

	// end inline asm
	// begin inline asm
	{  cvt.f32.f16 %f194, %rs114;}

	// end inline asm
	// begin inline asm
	{  cvt.f32.f16 %f195, %rs115;}

	// end inline asm
	// begin inline asm
	{  cvt.f32.f16 %f196, %rs116;}

	// end inline asm
	// begin inline asm
	{  cvt.f32.f16 %f197, %rs117;}

	// end inline asm
	// begin inline asm
	{  cvt.f32.f16 %f198, %rs118;}

	// end inline asm
	// begin inline asm
	{  cvt.f32.f16 %f199, %rs119;}

	// end inline asm
	// begin inline asm
	{  cvt.f32.f16 %f200, %rs120;}

	// end inline asm
	// begin inline asm
	{  cvt.f32.f16 %f201, %rs121;}

	// end inline asm
	// begin inline asm
	{  cvt.f32.f16 %f202, %rs122;}

	// end inline asm
	// begin inline asm
	{  cvt.f32.f16 %f203, %rs123;}

	// end inline asm
	// begin inline asm
	{  cvt.f32.f16 %f204, %rs124;}

	// end inline asm
	// begin inline asm
	{  cvt.f32.f16 %f205, %rs125;}

	// end inline asm
	// begin inline asm
	{  cvt.f32.f16 %f206, %rs126;}

	// end inline asm
	// begin inline asm
	{  cvt.f32.f16 %f207, %rs127;}

	// end inline asm
	// begin inline asm
	{  cvt.f32.f16 %f208, %rs128;}

	// end inline asm
	// begin inline asm
	{  cvt.f32.f16 %f209, %rs129;}

	// end inline asm
	// begin inline asm
	{  cvt.f32.f16 %f210, %rs130;}

	// end inline asm
	// begin inline asm
	{  cvt.f32.f16 %f211, %rs131;}

	// end inline asm
	// begin inline asm
	{  cvt.f32.f16 %f212, %rs132;}

	// end inline asm
	// begin inline asm
	{  cvt.f32.f16 %f213, %rs133;}

	// end inline asm
	// begin inline asm
	{  cvt.f32.f16 %f214, %rs134;}

	// end inline asm
	// begin inline asm
	{  cvt.f32.f16 %f215, %rs135;}

	// end inline asm
	// begin inline asm
	{  cvt.f32.f16 %f216, %rs136;}

	// end inline asm
	// begin inline asm
	{  cvt.f32.f16 %f217, %rs137;}

	// end inline asm
	// begin inline asm
	{  cvt.f32.f16 %f218, %rs138;}

	// end inline asm
	// begin inline asm
	{  cvt.f32.f16 %f219, %rs139;}

	// end inline asm
	// begin inline asm
	{  cvt.f32.f16 %f220, %rs140;}

	// end inline asm
	// begin inline asm
	{  cvt.f32.f16 %f221, %rs141;}

	// end inline asm
	// begin inline asm
	{  cvt.f32.f16 %f222, %rs142;}

	// end inline asm
	// begin inline asm
	{  cvt.f32.f16 %f223, %rs143;}

	// end inline asm
	// begin inline asm
	{  cvt.f32.f16 %f224, %rs144;}

	// end inline asm
	// begin inline asm
	{  cvt.f32.f16 %f225, %rs145;}

	// end inline asm
	// begin inline asm
	{  cvt.f32.f16 %f226, %rs146;}

	// end inline asm
	// begin inline asm
	{  cvt.f32.f16 %f227, %rs147;}

	// end inline asm
	// begin inline asm
	{  cvt.f32.f16 %f228, %rs148;}

	// end inline asm
	// begin inline asm
	{  cvt.f32.f16 %f229, %rs149;}

	// end inline asm
	// begin inline asm
	{  cvt.f32.f16 %f230, %rs150;}

	// end inline asm
	// begin inline asm
	{  cvt.f32.f16 %f231, %rs151;}

	// end inline asm
	// begin inline asm
	{  cvt.f32.f16 %f232, %rs152;}

	// end inline asm
	// begin inline asm
	{  cvt.f32.f16 %f233, %rs153;}

	// end inline asm
	// begin inline asm
	{  cvt.f32.f16 %f234, %rs154;}

	// end inline asm
	// begin inline asm
	{  cvt.f32.f16 %f235, %rs155;}

	// end inline asm
	// begin inline asm
	{  cvt.f32.f16 %f236, %rs156;}

	// end inline asm
	// begin inline asm
	{  cvt.f32.f16 %f237, %rs157;}

	// end inline asm
	// begin inline asm
	{  cvt.f32.f16 %f238, %rs158;}

	// end inline asm
	// begin inline asm
	{  cvt.f32.f16 %f239, %rs159;}

	// end inline asm
	// begin inline asm
	{  cvt.f32.f16 %f240, %rs160;}

	// end inline asm
	// begin inline asm
	{  cvt.f32.f16 %f241, %rs161;}

	// end inline asm
	// begin inline asm
	{  cvt.f32.f16 %f242, %rs162;}

	// end inline asm
	// begin inline asm
	{  cvt.f32.f16 %f243, %rs163;}

	// end inline asm
	// begin inline asm
	{  cvt.f32.f16 %f244, %rs164;}

	// end inline asm
	// begin inline asm
	{  cvt.f32.f16 %f245, %rs165;}

	// end inline asm
	// begin inline asm
	{  cvt.f32.f16 %f246, %rs166;}

	// end inline asm
	// begin inline asm
	{  cvt.f32.f16 %f247, %rs167;}

	// end inline asm
	// begin inline asm
	{  cvt.f32.f16 %f248, %rs168;}

	// end inline asm
	// begin inline asm
	{  cvt.f32.f16 %f249, %rs169;}

	// end inline asm
	// begin inline asm
	{  cvt.f32.f16 %f250, %rs170;}

	// end inline asm
	// begin inline asm
	{  cvt.f32.f16 %f251, %rs171;}

	// end inline asm
	// begin inline asm
	{  cvt.f32.f16 %f252, %rs172;}

	// end inline asm
	// begin inline asm
	{  cvt.f32.f16 %f253, %rs173;}

	// end inline asm
	// begin inline asm
	{  cvt.f32.f16 %f254, %rs174;}

	// end inline asm
	// begin inline asm
	{  cvt.f32.f16 %f255, %rs175;}

	// end inline asm
	// begin inline asm
	{  cvt.f32.f16 %f256, %rs176;}

	// end inline asm
	// begin inline asm
	{  cvt.f32.f16 %f257, %rs177;}

	// end inline asm
	mov.u32 	%r108, %ctaid.z;
	shl.b32 	%r184, %r108, 4;
	mad.lo.s32 	%r183, %r43, %r181, %r184;
	shl.b32 	%r109, %r108, 7;
	shl.b32 	%r110, %r42, 5;
	and.b32  	%r111, %r110, 2097024;
	shl.b32 	%r112, %r40, 10;
	add.s32 	%r113, %r112, %r111;
	mul.lo.s32 	%r114, %r113, %r181;
	shr.s32 	%r115, %r114, 4;
	add.s32 	%r182, %r115, %r109;
$L__BB0_3:
	ld.param.u64 	%rd18, [_Z9stage_oneILi32ELi8ELi128ELi16ELi4096ELi16EEvPK6half16S2_PKiP6__halfii_param_3];
	ld.param.u64 	%rd17, [_Z9stage_oneILi32ELi8ELi128ELi16ELi4096ELi16EEvPK6half16S2_PKiP6__halfii_param_1];
	mul.wide.s32 	%rd11, %r183, 2;
	cvta.to.global.u64 	%rd12, %rd18;
	add.s64 	%rd13, %rd12, %rd11;
	mul.wide.s32 	%rd14, %r182, 32;
	cvta.to.global.u64 	%rd15, %rd17;
	add.s64 	%rd16, %rd15, %rd14;
	ld.global.v8.b32 	{%r116, %r117, %r118, %r119, %r120, %r121, %r122, %r123}, [%rd16];
	mov.b32 	{%rs192, %rs193}, %r123;
	mov.b32 	{%rs190, %rs191}, %r122;
	mov.b32 	{%rs188, %rs189}, %r121;
	mov.b32 	{%rs186, %rs187}, %r120;
	mov.b32 	{%rs184, %rs185}, %r119;
	mov.b32 	{%rs182, %rs183}, %r118;
	mov.b32 	{%rs180, %rs181}, %r117;
	mov.b32 	{%rs178, %rs179}, %r116;
	// begin inline asm
	{  cvt.f32.f16 %f258, %rs178;}

	// end inline asm
	fma.rn.f32 	%f387, %f130, %f258, 0f00000000;
	// begin inline asm
	{  cvt.f32.f16 %f259, %rs179;}

	// end inline asm
	fma.rn.f32 	%f388, %f131, %f259, %f387;
	// begin inline asm
	{  cvt.f32.f16 %f260, %rs180;}

	// end inline asm
	fma.rn.f32 	%f389, %f132, %f260, %f388;
	// begin inline asm
	{  cvt.f32.f16 %f261, %rs181;}

	// end inline asm
	fma.rn.f32 	%f390, %f133, %f261, %f389;
	// begin inline asm
	{  cvt.f32.f16 %f262, %rs182;}

	// end inline asm
	fma.rn.f32 	%f391, %f134, %f262, %f390;
	// begin inline asm
	{  cvt.f32.f16 %f263, %rs183;}

	// end inline asm
	fma.rn.f32 	%f392, %f135, %f263, %f391;
	// begin inline asm
	{  cvt.f32.f16 %f264, %rs184;}

	// end inline asm
	fma.rn.f32 	%f393, %f136, %f264, %f392;
	// begin inline asm
	{  cvt.f32.f16 %f265, %rs185;}

	// end inline asm
	fma.rn.f32 	%f394, %f137, %f265, %f393;
	// begin inline asm
	{  cvt.f32.f16 %f266, %rs186;}

	// end inline asm
	fma.rn.f32 	%f395, %f138, %f266, %f394;
	// begin inline asm
	{  cvt.f32.f16 %f267, %rs187;}

	// end inline asm
	fma.rn.f32 	%f396, %f139, %f267, %f395;
	// begin inline asm
	{  cvt.f32.f16 %f268, %rs188;}

	// end inline asm
	fma.rn.f32 	%f397, %f140, %f268, %f396;
	// begin inline asm
	{  cvt.f32.f16 %f269, %rs189;}

	// end inline asm
	fma.rn.f32 	%f398, %f141, %f269, %f397;
	// begin inline asm
	{  cvt.f32.f16 %f270, %rs190;}

	// end inline asm
	fma.rn.f32 	%f399, %f142, %f270, %f398;
	// begin inline asm
	{  cvt.f32.f16 %f271, %rs191;}

	// end inline asm
	fma.rn.f32 	%f400, %f143, %f271, %f399;
	// begin inline asm
	{  cvt.f32.f16 %f272, %rs192;}

	// end inline asm
	fma.rn.f32 	%f401, %f144, %f272, %f400;
	// begin inline asm
	{  cvt.f32.f16 %f273, %rs193;}

	// end inline asm
	fma.rn.f32 	%f402, %f145, %f273, %f401;
	ld.global.v8.b32 	{%r124, %r125, %r126, %r127, %r128, %r129, %r130, %r131}, [%rd16+32];
	mov.b32 	{%rs208, %rs209}, %r131;
	mov.b32 	{%rs206, %rs207}, %r130;
	mov.b32 	{%rs204, %rs205}, %r129;
	mov.b32 	{%rs202, %rs203}, %r128;
	mov.b32 	{%rs200, %rs201}, %r127;
	mov.b32 	{%rs198, %rs199}, %r126;
	mov.b32 	{%rs196, %rs197}, %r125;
	mov.b32 	{%rs194, %rs195}, %r124;
	add.f32 	%f403, %f402, 0f00000000;
	// begin inline asm
	{  cvt.f32.f16 %f274, %rs194;}

	// end inline asm
	fma.rn.f32 	%f404, %f146, %f274, 0f00000000;
	// begin inline asm
	{  cvt.f32.f16 %f275, %rs195;}

	// end inline asm
	fma.rn.f32 	%f405, %f147, %f275, %f404;
	// begin inline asm
	{  cvt.f32.f16 %f276, %rs196;}

	// end inline asm
	fma.rn.f32 	%f406, %f148, %f276, %f405;
	// begin inline asm
	{  cvt.f32.f16 %f277, %rs197;}

	// end inline asm
	fma.rn.f32 	%f407, %f149, %f277, %f406;
	// begin inline asm
	{  cvt.f32.f16 %f278, %rs198;}

	// end inline asm
	fma.rn.f32 	%f408, %f150, %f278, %f407;
	// begin inline asm
	{  cvt.f32.f16 %f279, %rs199;}

	// end inline asm
	fma.rn.f32 	%f409, %f151, %f279, %f408;
	// begin inline asm
	{  cvt.f32.f16 %f280, %rs200;}

	// end inline asm
	fma.rn.f32 	%f410, %f152, %f280, %f409;
	// begin inline asm
	{  cvt.f32.f16 %f281, %rs201;}

	// end inline asm
	fma.rn.f32 	%f411, %f153, %f281, %f410;
	// begin inline asm
	{  cvt.f32.f16 %f282, %rs202;}

	// end inline asm
	fma.rn.f32 	%f412, %f154, %f282, %f411;
	// begin inline asm
	{  cvt.f32.f16 %f283, %rs203;}

	// end inline asm
	fma.rn.f32 	%f413, %f155, %f283, %f412;
	// begin inline asm
	{  cvt.f32.f16 %f284, %rs204;}

	// end inline asm
	fma.rn.f32 	%f414, %f156, %f284, %f413;
	// begin inline asm
	{  cvt.f32.f16 %f285, %rs205;}

	// end inline asm
	fma.rn.f32 	%f415, %f157, %f285, %f414;
	// begin inline asm
	{  cvt.f32.f16 %f286, %rs206;}

	// end inline asm
	fma.rn.f32 	%f416, %f158, %f286, %f415;
	// begin inline asm
	{  cvt.f32.f16 %f287, %rs207;}

	// end inline asm
	fma.rn.f32 	%f417, %f159, %f287, %f416;
	// begin inline asm
	{  cvt.f32.f16 %f288, %rs208;}

	// end inline asm
	fma.rn.f32 	%f418, %f160, %f288, %f417;
	// begin inline asm
	{  cvt.f32.f16 %f289, %rs209;}

	// end inline asm
	fma.rn.f32 	%f419, %f161, %f289, %f418;
	add.f32 	%f420, %f403, %f419;
	ld.global.v8.b32 	{%r132, %r133, %r134, %r135, %r136, %r137, %r138, %r139}, [%rd16+64];
	mov.b32 	{%rs224, %rs225}, %r139;
	mov.b32 	{%rs222, %rs223}, %r138;
	mov.b32 	{%rs220, %rs221}, %r137;
	mov.b32 	{%rs218, %rs219}, %r136;
	mov.b32 	{%rs216, %rs217}, %r135;
	mov.b32 	{%rs214, %rs215}, %r134;
	mov.b32 	{%rs212, %rs213}, %r133;
	mov.b32 	{%rs210, %rs211}, %r132;
	// begin inline asm
	{  cvt.f32.f16 %f290, %rs210;}

	// end inline asm
	fma.rn.f32 	%f421, %f162, %f290, 0f00000000;
	// begin inline asm
	{  cvt.f32.f16 %f291, %rs211;}

	// end inline asm
	fma.rn.f32 	%f422, %f163, %f291, %f421;
	// begin inline asm
	{  cvt.f32.f16 %f292, %rs212;}

	// end inline asm
	fma.rn.f32 	%f423, %f164, %f292, %f422;
	// begin inline asm
	{  cvt.f32.f16 %f293, %rs213;}

	// end inline asm
	fma.rn.f32 	%f424, %f165, %f293, %f423;
	// begin inline asm
	{  cvt.f32.f16 %f294, %rs214;}

	// end inline asm
	fma.rn.f32 	%f425, %f166, %f294, %f424;
	// begin inline asm
	{  cvt.f32.f16 %f295, %rs215;}

	// end inline asm
	fma.rn.f32 	%f426, %f167, %f295, %f425;
	// begin inline asm
	{  cvt.f32.f16 %f296, %rs216;}

	// end inline asm
	fma.rn.f32 	%f427, %f168, %f296, %f426;
	// begin inline asm
	{  cvt.f32.f16 %f297, %rs217;}

	// end inline asm
	fma.rn.f32 	%f428, %f169, %f297, %f427;
	// begin inline asm
	{  cvt.f32.f16 %f298, %rs218;}

	// end inline asm
	fma.rn.f32 	%f429, %f170, %f298, %f428;
	// begin inline asm
	{  cvt.f32.f16 %f299, %rs219;}

	// end inline asm
	fma.rn.f32 	%f430, %f171, %f299, %f429;
	// begin inline asm
	{  cvt.f32.f16 %f300, %rs220;}

	// end inline asm
	fma.rn.f32 	%f431, %f172, %f300, %f430;
	// begin inline asm
	{  cvt.f32.f16 %f301, %rs221;}

	// end inline asm
	fma.rn.f32 	%f432, %f173, %f301, %f431;
	// begin inline asm
	{  cvt.f32.f16 %f302, %rs222;}

	// end inline asm
	fma.rn.f32 	%f433, %f174, %f302, %f432;
	// begin inline asm
	{  cvt.f32.f16 %f303, %rs223;}

	// end inline asm
	fma.rn.f32 	%f434, %f175, %f303, %f433;
	// begin inline asm
	{  cvt.f32.f16 %f304, %rs224;}

	// end inline asm
	fma.rn.f32 	%f435, %f176, %f304, %f434;
	// begin inline asm
	{  cvt.f32.f16 %f305, %rs225;}

	// end inline asm
	fma.rn.f32 	%f436, %f177, %f305, %f435;
	add.f32 	%f437, %f420, %f436;
	ld.global.v8.b32 	{%r140, %r141, %r142, %r143, %r144, %r145, %r146, %r147}, [%rd16+96];
	mov.b32 	{%rs240, %rs241}, %r147;
	mov.b32 	{%rs238, %rs239}, %r146;
	mov.b32 	{%rs236, %rs237}, %r145;
	mov.b32 	{%rs234, %rs235}, %r144;
	mov.b32 	{%rs232, %rs233}, %r143;
	mov.b32 	{%rs230, %rs231}, %r142;
	mov.b32 	{%rs228, %rs229}, %r141;
	mov.b32 	{%rs226, %rs227}, %r140;
	// begin inline asm
	{  cvt.f32.f16 %f306, %rs226;}

	// end inline asm
	fma.rn.f32 	%f438, %f178, %f306, 0f00000000;
	// begin inline asm
	{  cvt.f32.f16 %f307, %rs227;}

	// end inline asm
	fma.rn.f32 	%f439, %f179, %f307, %f438;
	// begin inline asm
	{  cvt.f32.f16 %f308, %rs228;}

	// end inline asm
	fma.rn.f32 	%f440, %f180, %f308, %f439;
	// begin inline asm
	{  cvt.f32.f16 %f309, %rs229;}

	// end inline asm
	fma.rn.f32 	%f441, %f181, %f309, %f440;
	// begin inline asm
	{  cvt.f32.f16 %f310, %rs230;}

	// end inline asm
	fma.rn.f32 	%f442, %f182, %f310, %f441;
	// begin inline asm
	{  cvt.f32.f16 %f311, %rs231;}

	// end inline asm
	fma.rn.f32 	%f443, %f183, %f311, %f442;
	// begin inline asm
	{  cvt.f32.f16 %f312, %rs232;}

	// end inline asm
	fma.rn.f32 	%f444, %f184, %f312, %f443;
	// begin inline asm
	{  cvt.f32.f16 %f313, %rs233;}

	// end inline asm
	fma.rn.f32 	%f445, %f185, %f313, %f444;
	// begin inline asm
	{  cvt.f32.f16 %f314, %rs234;}

	// end inline asm
	fma.rn.f32 	%f446, %f186, %f314, %f445;
	// begin inline asm
	{  cvt.f32.f16 %f315, %rs235;}

	// end inline asm
	fma.rn.f32 	%f447, %f187, %f315, %f446;
	// begin inline asm
	{  cvt.f32.f16 %f316, %rs236;}

	// end inline asm
	fma.rn.f32 	%f448, %f188, %f316, %f447;
	// begin inline asm
	{  cvt.f32.f16 %f317, %rs237;}

	// end inline asm
	fma.rn.f32 	%f449, %f189, %f317, %f448;
	// begin inline asm
	{  cvt.f32.f16 %f318, %rs238;}

	// end inline asm
	fma.rn.f32 	%f450, %f190, %f318, %f449;
	// begin inline asm
	{  cvt.f32.f16 %f319, %rs239;}

	// end inline asm
	fma.rn.f32 	%f451, %f191, %f319, %f450;
	// begin inline asm
	{  cvt.f32.f16 %f320, %rs240;}

	// end inline asm
	fma.rn.f32 	%f452, %f192, %f320, %f451;
	// begin inline asm
	{  cvt.f32.f16 %f321, %rs241;}

	// end inline asm
	fma.rn.f32 	%f453, %f193, %f321, %f452;
	add.f32 	%f454, %f437, %f453;
	ld.global.v8.b32 	{%r148, %r149, %r150, %r151, %r152, %r153, %r154, %r155}, [%rd16+128];
	mov.b32 	{%rs256, %rs257}, %r155;
	mov.b32 	{%rs254, %rs255}, %r154;
	mov.b32 	{%rs252, %rs253}, %r153;
	mov.b32 	{%rs250, %rs251}, %r152;
	mov.b32 	{%rs248, %rs249}, %r151;
	mov.b32 	{%rs246, %rs247}, %r150;
	mov.b32 	{%rs244, %rs245}, %r149;
	mov.b32 	{%rs242, %rs243}, %r148;
	// begin inline asm
	{  cvt.f32.f16 %f322, %rs242;}

	// end inline asm
	fma.rn.f32 	%f455, %f194, %f322, 0f00000000;
	// begin inline asm
	{  cvt.f32.f16 %f323, %rs243;}

	// end inline asm
	fma.rn.f32 	%f456, %f195, %f323, %f455;
	// begin inline asm
	{  cvt.f32.f16 %f324, %rs244;}

	// end inline asm
	fma.rn.f32 	%f457, %f196, %f324, %f456;
	// begin inline asm
	{  cvt.f32.f16 %f325, %rs245;}

	// end inline asm
	fma.rn.f32 	%f458, %f197, %f325, %f457;
	// begin inline asm
	{  cvt.f32.f16 %f326, %rs246;}

	// end inline asm
	fma.rn.f32 	%f459, %f198, %f326, %f458;
	// begin inline asm
	{  cvt.f32.f16 %f327, %rs247;}

	// end inline asm
	fma.rn.f32 	%f460, %f199, %f327, %f459;
	// begin inline asm
	{  cvt.f32.f16 %f328, %rs248;}

	// end inline asm
	fma.rn.f32 	%f461, %f200, %f328, %f460;
	// begin inline asm
	{  cvt.f32.f16 %f329, %rs249;}

	// end inline asm
	fma.rn.f32 	%f462, %f201, %f329, %f461;
	// begin inline asm
	{  cvt.f32.f16 %f330, %rs250;}

	// end inline asm
	fma.rn.f32 	%f463, %f202, %f330, %f462;
	// begin inline asm
	{  cvt.f32.f16 %f331, %rs251;}

	// end inline asm
	fma.rn.f32 	%f464, %f203, %f331, %f463;
	// begin inline asm
	{  cvt.f32.f16 %f332, %rs252;}

	// end inline asm
	fma.rn.f32 	%f465, %f204, %f332, %f464;
	// begin inline asm
	{  cvt.f32.f16 %f333, %rs253;}

	// end inline asm
	fma.rn.f32 	%f466, %f205, %f333, %f465;
	// begin inline asm
	{  cvt.f32.f16 %f334, %rs254;}

	// end inline asm
	fma.rn.f32 	%f467, %f206, %f334, %f466;
	// begin inline asm
	{  cvt.f32.f16 %f335, %rs255;}

	// end inline asm
	fma.rn.f32 	%f468, %f207, %f335, %f467;
	// begin inline asm
	{  cvt.f32.f16 %f336, %rs256;}

	// end inline asm
	fma.rn.f32 	%f469, %f208, %f336, %f468;
	// begin inline asm
	{  cvt.f32.f16 %f337, %rs257;}

	// end inline asm
	fma.rn.f32 	%f470, %f209, %f337, %f469;
	add.f32 	%f471, %f454, %f470;
	ld.global.v8.b32 	{%r156, %r157, %r158, %r159, %r160, %r161, %r162, %r163}, [%rd16+160];
	mov.b32 	{%rs272, %rs273}, %r163;
	mov.b32 	{%rs270, %rs271}, %r162;
	mov.b32 	{%rs268, %rs269}, %r161;
	mov.b32 	{%rs266, %rs267}, %r160;
	mov.b32 	{%rs264, %rs265}, %r159;
	mov.b32 	{%rs262, %rs263}, %r158;
	mov.b32 	{%rs260, %rs261}, %r157;
	mov.b32 	{%rs258, %rs259}, %r156;
	// begin inline asm
	{  cvt.f32.f16 %f338, %rs258;}

	// end inline asm
	fma.rn.f32 	%f472, %f210, %f338, 0f00000000;
	// begin inline asm
	{  cvt.f32.f16 %f339, %rs259;}

	// end inline asm
	fma.rn.f32 	%f473, %f211, %f339, %f472;
	// begin inline asm
	{  cvt.f32.f16 %f340, %rs260;}

	// end inline asm
	fma.rn.f32 	%f474, %f212, %f340, %f473;
	// begin inline asm
	{  cvt.f32.f16 %f341, %rs261;}

	// end inline asm
	fma.rn.f32 	%f475, %f213, %f341, %f474;
	// begin inline asm
	{  cvt.f32.f16 %f342, %rs262;}

	// end inline asm
	fma.rn.f32 	%f476, %f214, %f342, %f475;
	// begin inline asm
	{  cvt.f32.f16 %f343, %rs263;}

	// end inline asm
	fma.rn.f32 	%f477, %f215, %f343, %f476;
	// begin inline asm
	{  cvt.f32.f16 %f344, %rs264;}

	// end inline asm
	fma.rn.f32 	%f478, %f216, %f344, %f477;
	// begin inline asm
	{  cvt.f32.f16 %f345, %rs265;}

	// end inline asm
	fma.rn.f32 	%f479, %f217, %f345, %f478;
	// begin inline asm
	{  cvt.f32.f16 %f346, %rs266;}

	// end inline asm
	fma.rn.f32 	%f480, %f218, %f346, %f479;
	// begin inline asm
	{  cvt.f32.f16 %f347, %rs267;}

	// end inline asm
	fma.rn.f32 	%f481, %f219, %f347, %f480;
	// begin inline asm
	{  cvt.f32.f16 %f348, %rs268;}

	// end inline asm
	fma.rn.f32 	%f482, %f220, %f348, %f481;
	// begin inline asm
	{  cvt.f32.f16 %f349, %rs269;}

	// end inline asm
	fma.rn.f32 	%f483, %f221, %f349, %f482;
	// begin inline asm
	{  cvt.f32.f16 %f350, %rs270;}

	// end inline asm
	fma.rn.f32 	%f484, %f222, %f350, %f483;
	// begin inline asm
	{  cvt.f32.f16 %f351, %rs271;}

	// end inline asm
	fma.rn.f32 	%f485, %f223, %f351, %f484;
	// begin inline asm
	{  cvt.f32.f16 %f352, %rs272;}

	// end inline asm
	fma.rn.f32 	%f486, %f224, %f352, %f485;
	// begin inline asm
	{  cvt.f32.f16 %f353, %rs273;}

	// end inline asm
	fma.rn.f32 	%f487, %f225, %f353, %f486;
	add.f32 	%f488, %f471, %f487;
	ld.global.v8.b32 	{%r164, %r165, %r166, %r167, %r168, %r169, %r170, %r171}, [%rd16+192];
	mov.b32 	{%rs288, %rs289}, %r171;
	mov.b32 	{%rs286, %rs287}, %r170;
	mov.b32 	{%rs284, %rs285}, %r169;
	mov.b32 	{%rs282, %rs283}, %r168;
	mov.b32 	{%rs280, %rs281}, %r167;
	mov.b32 	{%rs278, %rs279}, %r166;
	mov.b32 	{%rs276, %rs277}, %r165;
	mov.b32 	{%rs274, %rs275}, %r164;
	// begin inline asm
	{  cvt.f32.f16 %f354, %rs274;}

	// end inline asm
	fma.rn.f32 	%f489, %f226, %f354, 0f00000000;
	// begin inline asm
	{  cvt.f32.f16 %f355, %rs275;}

	// end inline asm
	fma.rn.f32 	%f490, %f227, %f355, %f489;
	// begin inline asm
	{  cvt.f32.f16 %f356, %rs276;}

	// end inline asm
	fma.rn.f32 	%f491, %f228, %f356, %f490;
	// begin inline asm
	{  cvt.f32.f16 %f357, %rs277;}

	// end inline asm
	fma.rn.f32 	%f492, %f229, %f357, %f491;
	// begin inline asm
	{  cvt.f32.f16 %f358, %rs278;}

	// end inline asm
	fma.rn.f32 	%f493, %f230, %f358, %f492;
	// begin inline asm
	{  cvt.f32.f16 %f359, %rs279;}

	// end inline asm
	fma.rn.f32 	%f494, %f231, %f359, %f493;
	// begin inline asm
	{  cvt.f32.f16 %f360, %rs280;}

	// end inline asm
	fma.rn.f32 	%f495, %f232, %f360, %f494;
	// begin inline asm
	{  cvt.f32.f16 %f361, %rs281;}

	// end inline asm
	fma.rn.f32 	%f496, %f233, %f361, %f495;
	// begin inline asm
	{  cvt.f32.f16 %f362, %rs282;}

	// end inline asm
	fma.rn.f32 	%f497, %f234, %f362, %f496;
	// begin inline asm
	{  cvt.f32.f16 %f363, %rs283;}

	// end inline asm
	fma.rn.f32 	%f498, %f235, %f363, %f497;
	// begin inline asm
	{  cvt.f32.f16 %f364, %rs284;}

	// end inline asm
	fma.rn.f32 	%f499, %f236, %f364, %f498;
	// begin inline asm
	{  cvt.f32.f16 %f365, %rs285;}

	// end inline asm
	fma.rn.f32 	%f500, %f237, %f365, %f499;
	// begin inline asm
	{  cvt.f32.f16 %f366, %rs286;}

	// end inline asm
	fma.rn.f32 	%f501, %f238, %f366, %f500;
	// begin inline asm
	{  cvt.f32.f16 %f367, %rs287;}

	// end inline asm
	fma.rn.f32 	%f502, %f239, %f367, %f501;
	// begin inline asm
	{  cvt.f32.f16 %f368, %rs288;}

	// end inline asm
	fma.rn.f32 	%f503, %f240, %f368, %f502;
	// begin inline asm
	{  cvt.f32.f16 %f369, %rs289;}

	// end inline asm
	fma.rn.f32 	%f504, %f241, %f369, %f503;
	add.f32 	%f505, %f488, %f504;
	ld.global.v8.b32 	{%r172, %r173, %r174, %r175, %r176, %r177, %r178, %r179}, [%rd16+224];
	mov.b32 	{%rs304, %rs305}, %r179;
	mov.b32 	{%rs302, %rs303}, %r178;
	mov.b32 	{%rs300, %rs301}, %r177;
	mov.b32 	{%rs298, %rs299}, %r176;
	mov.b32 	{%rs296, %rs297}, %r175;
	mov.b32 	{%rs294, %rs295}, %r174;
	mov.b32 	{%rs292, %rs293}, %r173;
	mov.b32 	{%rs290, %rs291}, %r172;
	// begin inline asm
	{  cvt.f32.f16 %f370, %rs290;}

	// end inline asm
	fma.rn.f32 	%f506, %f242, %f370, 0f00000000;
	// begin inline asm
	{  cvt.f32.f16 %f371, %rs291;}

	// end inline asm
	fma.rn.f32 	%f507, %f243, %f371, %f506;
	// begin inline asm
	{  cvt.f32.f16 %f372, %rs292;}

	// end inline asm
	fma.rn.f32 	%f508, %f244, %f372, %f507;
	// begin inline asm
	{  cvt.f32.f16 %f373, %rs293;}

	// end inline asm
	fma.rn.f32 	%f509, %f245, %f373, %f508;
	// begin inline asm
	{  cvt.f32.f16 %f374, %rs294;}

	// end inline asm
	fma.rn.f32 	%f510, %f246, %f374, %f509;
	// begin inline asm
	{  cvt.f32.f16 %f375, %rs295;}

	// end inline asm
	fma.rn.f32 	%f511, %f247, %f375, %f510;
	// begin inline asm
	{  cvt.f32.f16 %f376, %rs296;}

	// end inline asm
	fma.rn.f32 	%f512, %f248, %f376, %f511;
	// begin inline asm
	{  cvt.f32.f16 %f377, %rs297;}

	// end inline asm
	fma.rn.f32 	%f513, %f249, %f377, %f512;
	// begin inline asm
	{  cvt.f32.f16 %f378, %rs298;}

	// end inline asm
	fma.rn.f32 	%f514, %f250, %f378, %f513;
	// begin inline asm
	{  cvt.f32.f16 %f379, %rs299;}

	// end inline asm
	fma.rn.f32 	%f515, %f251, %f379, %f514;
	// begin inline asm
	{  cvt.f32.f16 %f380, %rs300;}

	// end inline asm
	fma.rn.f32 	%f516, %f252, %f380, %f515;
	// begin inline asm
	{  cvt.f32.f16 %f381, %rs301;}

	// end inline asm
	fma.rn.f32 	%f517, %f253, %f381, %f516;
	// begin inline asm
	{  cvt.f32.f16 %f382, %rs302;}

	// end inline asm
	fma.rn.f32 	%f518, %f254, %f382, %f517;
	// begin inline asm
	{  cvt.f32.f16 %f383, %rs303;}

	// end inline asm
	fma.rn.f32 	%f519, %f255, %f383, %f518;
	// begin inline asm
	{  cvt.f32.f16 %f384, %rs304;}

	// end inline asm
	fma.rn.f32 	%f520, %f256, %f384, %f519;
	// begin inline asm
	{  cvt.f32.f16 %f385, %rs305;}

	// end inline asm
	fma.rn.f32 	%f521, %f257, %f385, %f520;
	add.f32 	%f386, %f505, %f521;
	// begin inline asm
	{  cvt.rn.f16.f32 %rs306, %f386;}

	// end inline asm
	st.global.u16 	[%rd13], %rs306;
	add.s32 	%r184, %r184, 1;
	add.s32 	%r183, %r183, 1;
	add.s32 	%r182, %r182, 8;
	setp.lt.s32 	%p3, %r184, %r4;
	@%p3 bra 	$L__BB0_3;
$L__BB0_4:
	ret;

}
	// .globl	_Z9stage_oneILi32ELi32ELi80ELi16ELi4096ELi16EEvPK6half16S2_PKiP6__halfii
.visible .entry _Z9stage_oneILi32ELi32ELi80ELi16ELi4096ELi16EEvPK6half16S2_PKiP6__halfii(
	.param .u64 .ptr .align 1 _Z9stage_oneILi32ELi32ELi80ELi16ELi4096ELi16EEvPK6half16S2_PKiP6__halfii_param_0,
	.param .u64 .ptr .align 1 _Z9stage_oneILi32ELi32ELi80ELi16ELi4096ELi16EEvPK6half16S2_PKiP6__halfii_param_1,
	.param .u64 .ptr .align 1 _Z9stage_oneILi32ELi32ELi80ELi16ELi4096ELi16EEvPK6half16S2_PKiP6__halfii_param_2,
	.param .u64 .ptr .align 1 _Z9stage_oneILi32ELi32ELi80ELi16ELi4096ELi16EEvPK6half16S2_PKiP6__halfii_param_3,
	.param .u32 _Z9stage_oneILi32ELi32ELi80ELi16ELi4096ELi16EEvPK6half16S2_PKiP6__halfii_param_4,
	.param .u32 _Z9stage_oneILi32ELi32ELi80ELi16ELi4096ELi16EEvPK6half16S2_PKiP6__halfii_param_5
)
{
	.reg .pred 	%p<4>;
	.reg .b16 	%rs<211>;
	.reg .b32 	%r<133>;
	.reg .b32 	%f<327>;
	.reg .b64 	%rd<19>;
	// demoted variable
	.shared .align 32 .b8 _ZZ9stage_oneILi32ELi32ELi80ELi16ELi4096ELi16EEvPK6half16S2_PKiP6__halfiiE8shared_Q[160];
	ld.param.u64 	%rd1, [_Z9stage_oneILi32ELi32ELi80ELi16ELi4096ELi16EEvPK6half16S2_PKiP6__halfii_param_0];
	ld.param.u64 	%rd4, [_Z9stage_oneILi32ELi32ELi80ELi16ELi4096ELi16EEvPK6half16S2_PKiP6__halfii_param_2];
	ld.param.u32 	%r13, [_Z9stage_oneILi32ELi32ELi80ELi16ELi4096ELi16EEvPK6half16S2_PKiP6__halfii_param_4];
	cvta.to.global.u64 	%rd5, %rd4;
	mov.u32 	%r14, %ctaid.x;
	mov.u32 	%r15, %ctaid.y;
	mul.lo.s32 	%r16, %r15, 80;
	mad.lo.s32 	%r1, %r14, 2560, %r16;
	mov.u32 	%r17, %ctaid.z;
	shl.b32 	%r2, %r17, 4;
	add.s32 	%r18, %r2, 16;
	min.s32 	%r3, %r18, %r13;
	mul.wide.u32 	%rd6, %r14, 4;
	add.s64 	%rd7, %rd5, %rd6;
	ld.global.u32 	%r19, [%rd7];
	sub.s32 	%r20, %r13, %r19;
	max.s32 	%r21, %r20, 0;
	min.s32 	%r22, %r21, %r13;
	add.s32 	%r23, %r13, -4096;
	max.s32 	%r24, %r22, %r23;
	setp.le.s32 	%p1, %r3, %r24;
	@%p1 bra 	$L__BB1_4;
	ld.param.u32 	%r128, [_Z9stage_oneILi32ELi32ELi80ELi16ELi4096ELi16EEvPK6half16S2_PKiP6__halfii_param_4];
	cvta.to.global.u64 	%rd8, %rd1;
	shr.u32 	%r25, %r1, 4;
	mov.u32 	%r26, %tid.x;
	mov.f32 	%f81, 0f3DE4F92E;
	// begin inline asm
	{  cvt.rn.f16.f32 %rs1, %f81;}

	// end inline asm
	add.s32 	%r27, %r25, %r26;
	mul.wide.u32 	%rd9, %r27, 32;
	add.s64 	%rd10, %rd8, %rd9;
	ld.global.u16 	%rs3, [%rd10];
	// begin inline asm
	{mul.f16 %rs2,%rs3,%rs1;
}
	// end inline asm
	ld.global.u16 	%rs6, [%rd10+2];
	// begin inline asm
	{mul.f16 %rs5,%rs6,%rs1;
}
	// end inline asm
	ld.global.u16 	%rs9, [%rd10+4];
	// begin inline asm
	{mul.f16 %rs8,%rs9,%rs1;
}
	// end inline asm
	ld.global.u16 	%rs12, [%rd10+6];
	// begin inline asm
	{mul.f16 %rs11,%rs12,%rs1;
}
	// end inline asm
	ld.global.u16 	%rs15, [%rd10+8];
	// begin inline asm
	{mul.f16 %rs14,%rs15,%rs1;
}
	// end inline asm
	ld.global.u16 	%rs18, [%rd10+10];
	// begin inline asm
	{mul.f16 %rs17,%rs18,%rs1;
}
	// end inline asm
	ld.global.u16 	%rs21, [%rd10+12];
	// begin inline asm
	{mul.f16 %rs20,%rs21,%rs1;
}
	// end inline asm
	ld.global.u16 	%rs24, [%rd10+14];
	// begin inline asm
	{mul.f16 %rs23,%rs24,%rs1;
}
	// end inline asm
	ld.global.u16 	%rs27, [%rd10+16];
	// begin inline asm
	{mul.f16 %rs26,%rs27,%rs1;
}
	// end inline asm
	ld.global.u16 	%rs30, [%rd10+18];
	// begin inline asm
	{mul.f16 %rs29,%rs30,%rs1;
}
	// end inline asm
	ld.global.u16 	%rs33, [%rd10+20];
	// begin inline asm
	{mul.f16 %rs32,%rs33,%rs1;
}
	// end inline asm
	ld.global.u16 	%rs36, [%rd10+22];
	// begin inline asm
	{mul.f16 %rs35,%rs36,%rs1;
}
	// end inline asm
	ld.global.u16 	%rs39, [%rd10+24];
	// begin inline asm
	{mul.f16 %rs38,%rs39,%rs1;
}
	// end inline asm
	ld.global.u16 	%rs42, [%rd10+26];
	// begin inline asm
	{mul.f16 %rs41,%rs42,%rs1;
}
	// end inline asm
	ld.global.u16 	%rs45, [%rd10+28];
	// begin inline asm
	{mul.f16 %rs44,%rs45,%rs1;
}
	// end inline asm
	ld.global.u16 	%rs48, [%rd10+30];
	// begin inline asm
	{mul.f16 %rs47,%rs48,%rs1;
}
	// end inline asm
	shl.b32 	%r28, %r26, 5;
	mov.u32 	%r29, _ZZ9stage_oneILi32ELi32ELi80ELi16ELi4096ELi16EEvPK6half16S2_PKiP6__halfiiE8shared_Q;
	add.s32 	%r30, %r29, %r28;
	mov.b32 	%r31, {%rs20, %rs23};
	mov.b32 	%r32, {%rs14, %rs17};
	mov.b32 	%r33, {%rs8, %rs11};
	mov.b32 	%r34, {%rs2, %rs5};
	st.shared.v4.b32 	[%r30], {%r34, %r33, %r32, %r31};
	mov.b32 	%r35, {%rs44, %rs47};
	mov.b32 	%r36, {%rs38, %rs41};
	mov.b32 	%r37, {%rs32, %rs35};
	mov.b32 	%r38, {%rs26, %rs29};
	st.shared.v4.b32 	[%r30+16], {%r38, %r37, %r36, %r35};
	bar.sync 	0;
	setp.le.s32 	%p2, %r128, %r2;
	@%p2 bra 	$L__BB1_4;
	ld.param.u32 	%r129, [_Z9stage_oneILi32ELi32ELi80ELi16ELi4096ELi16EEvPK6half16S2_PKiP6__halfii_param_4];
	mov.u32 	%r39, %ctaid.x;
	shl.b32 	%r40, %r39, 5;
	mov.u32 	%r41, %ctaid.y;
	add.s32 	%r42, %r40, %r41;
	ld.shared.v4.b32 	{%r43, %r44, %r45, %r46}, [_ZZ9stage_oneILi32ELi32ELi80ELi16ELi4096ELi16EEvPK6half16S2_PKiP6__halfiiE8shared_Q];
	mov.b32 	{%rs56, %rs57}, %r46;
	mov.b32 	{%rs54, %rs55}, %r45;
	mov.b32 	{%rs52, %rs53}, %r44;
	mov.b32 	{%rs50, %rs51}, %r43;
	ld.shared.v4.b32 	{%r47, %r48, %r49, %r50}, [_ZZ9stage_oneILi32ELi32ELi80ELi16ELi4096ELi16EEvPK6half16S2_PKiP6__halfiiE8shared_Q+16];
	mov.b32 	{%rs64, %rs65}, %r50;
	mov.b32 	{%rs62, %rs63}, %r49;
	mov.b32 	{%rs60, %rs61}, %r48;
	mov.b32 	{%rs58, %rs59}, %r47;
	ld.shared.v4.b32 	{%r51, %r52, %r53, %r54}, [_ZZ9stage_oneILi32ELi32ELi80ELi16ELi4096ELi16EEvPK6half16S2_PKiP6__halfiiE8shared_Q+32];
	mov.b32 	{%rs72, %rs73}, %r54;
	mov.b32 	{%rs70, %rs71}, %r53;
	mov.b32 	{%rs68, %rs69}, %r52;
	mov.b32 	{%rs66, %rs67}, %r51;
	ld.shared.v4.b32 	{%r55, %r56, %r57, %r58}, [_ZZ9stage_oneILi32ELi32ELi80ELi16ELi4096ELi16EEvPK6half16S2_PKiP6__halfiiE8shared_Q+48];
	mov.b32 	{%rs80, %rs81}, %r58;
	mov.b32 	{%rs78, %rs79}, %r57;
	mov.b32 	{%rs76, %rs77}, %r56;
	mov.b32 	{%rs74, %rs75}, %r55;
	ld.shared.v4.b32 	{%r59, %r60, %r61, %r62}, [_ZZ9stage_oneILi32ELi32ELi80ELi16ELi4096ELi16EEvPK6half16S2_PKiP6__halfiiE8shared_Q+64];
	mov.b32 	{%rs88, %rs89}, %r62;
	mov.b32 	{%rs86, %rs87}, %r61;
	mov.b32 	{%rs84, %rs85}, %r60;
	mov.b32 	{%rs82, %rs83}, %r59;
	ld.shared.v4.b32 	{%r63, %r64, %r65, %r66}, [_ZZ9stage_oneILi32ELi32ELi80ELi16ELi4096ELi16EEvPK6half16S2_PKiP6__halfiiE8shared_Q+80];
	mov.b32 	{%rs96, %rs97}, %r66;
	mov.b32 	{%rs94, %rs95}, %r65;
	mov.b32 	{%rs92, %rs93}, %r64;
	mov.b32 	{%rs90, %rs91}, %r63;
	ld.shared.v4.b32 	{%r67, %r68, %r69, %r70}, [_ZZ9stage_oneILi32ELi32ELi80ELi16ELi4096ELi16EEvPK6half16S2_PKiP6__halfiiE8shared_Q+96];
	mov.b32 	{%rs104, %rs105}, %r70;
	mov.b32 	{%rs102, %rs103}, %r69;
	mov.b32 	{%rs100, %rs101}, %r68;
	mov.b32 	{%rs98, %rs99}, %r67;
	ld.shared.v4.b32 	{%r71, %r72, %r73, %r74}, [_ZZ9stage_oneILi32ELi32ELi80ELi16ELi4096ELi16EEvPK6half16S2_PKiP6__halfiiE8shared_Q+112];
	mov.b32 	{%rs112, %rs113}, %r74;
	mov.b32 	{%rs110, %rs111}, %r73;
	mov.b32 	{%rs108, %rs109}, %r72;
	mov.b32 	{%rs106, %rs107}, %r71;
	ld.shared.v4.b32 	{%r75, %r76, %r77, %r78}, [_ZZ9stage_oneILi32ELi32ELi80ELi16ELi4096ELi16EEvPK6half16S2_PKiP6__halfiiE8shared_Q+128];
	mov.b32 	{%rs120, %rs121}, %r78;
	mov.b32 	{%rs118, %rs119}, %r77;
	mov.b32 	{%rs116, %rs117}, %r76;
	mov.b32 	{%rs114, %rs115}, %r75;
	ld.shared.v4.b32 	{%r79, %r80, %r81, %r82}, [_ZZ9stage_oneILi32ELi32ELi80ELi16ELi4096ELi16EEvPK6half16S2_PKiP6__halfiiE8shared_Q+144];
	mov.b32 	{%rs128, %rs129}, %r82;
	mov.b32 	{%rs126, %rs127}, %r81;
	mov.b32 	{%rs124, %rs125}, %r80;
	mov.b32 	{%rs122, %rs123}, %r79;
	// begin inline asm
	{  cvt.f32.f16 %f82, %rs50;}

	// end inline asm
	// begin inline asm
	{  cvt.f32.f16 %f83, %rs51;}

	// end inline asm
	// begin inline asm
	{  cvt.f32.f16 %f84, %rs52;}

	// end inline asm
	// begin inline asm
	{  cvt.f32.f16 %f85, %rs53;}

	// end inline asm
	// begin inline asm
	{  cvt.f32.f16 %f86, %rs54;}

	// end inline asm
	// begin inline asm
	{  cvt.f32.f16 %f87, %rs55;}

	// end inline asm
	// begin inline asm
	{  cvt.f32.f16 %f88, %rs56;}

	// end inline asm
	// begin inline asm
	{  cvt.f32.f16 %f89, %rs57;}

	// end inline asm
	// begin inline asm
	{  cvt.f32.f16 %f90, %rs58;}

	// end inline asm
	// begin inline asm
	{  cvt.f32.f16 %f91, %rs59;}

	// end inline asm
	// begin inline asm
	{  cvt.f32.f16 %f92, %rs60;}

	// end inline asm
	// begin inline asm
	{  cvt.f32.f16 %f93, %rs61;}

	// end inline asm
	// begin inline asm
	{  cvt.f32.f16 %f94, %rs62;}

	// end inline asm
	// begin inline asm
	{  cvt.f32.f16 %f95, %rs63;}

	// end inline asm
	// begin inline asm
	{  cvt.f32.f16 %f96, %rs64;}

	// end inline asm
	// begin inline asm
	{  cvt.f32.f16 %f97, %rs65;}

	// end inline asm
	// begin inline asm
	{  cvt.f32.f16 %f98, %rs66;}

	// end inline asm
	// begin inline asm
	{  cvt.f32.f16 %f99, %rs67;}

	// end inline asm
	// begin inline asm
	{  cvt.f32.f16 %f100, %rs68;}

	// end inline asm
	// begin inline asm
	{  cvt.f32.f16 %f101, %rs69;}

	// end inline asm
	// begin inline asm
	{  cvt.f32.f16 %f102, %rs70;}

	// end inline asm
	// begin inline asm
	{  cvt.f32.f16 %f103, %rs71;}

	// end inline asm
	// begin inline asm
	{  cvt.f32.f16 %f104, %rs72;}

	// end inline asm
	// begin inline asm
	{  cvt.f32.f16 %f105, %rs73;}

	// end inline asm
	// begin inline asm
	{  cvt.f32.f16 %f106, %rs74;}

	// end inline asm
	// begin inline asm
	{  cvt.f32.f16 %f107, %rs75;}

	// end inline asm
	// begin inline asm
	{  cvt.f32.f16 %f108, %rs76;}

	// end inline asm
	// begin inline asm
	{  cvt.f32.f16 %f109, %rs77;}

	// end inline asm
	// begin inline asm
	{  cvt.f32.f16 %f110, %rs78;}

	// end inline asm
	// begin inline asm
	{  cvt.f32.f16 %f111, %rs79;}

	// end inline asm
	// begin inline asm
	{  cvt.f32.f16 %f112, %rs80;}

	// end inline asm
	// begin inline asm
	{  cvt.f32.f16 %f113, %rs81;}

	// end inline asm
	// begin inline asm
	{  cvt.f32.f16 %f114, %rs82;}

	// end inline asm
	// begin inline asm
	{  cvt.f32.f16 %f115, %rs83;}

	// end inline asm
	// begin inline asm
	{  cvt.f32.f16 %f116, %rs84;}

	// end inline asm
	// begin inline asm
	{  cvt.f32.f16 %f117, %rs85;}

	// end inline asm
	// begin inline asm
	{  cvt.f32.f16 %f118, %rs86;}

	// end inline asm
	// begin inline asm
	{  cvt.f32.f16 %f119, %rs87;}

	// end inline asm
	// begin inline asm
	{  cvt.f32.f16 %f120, %rs88;}

	// end inline asm
	// begin inline asm
	{  cvt.f32.f16 %f121, %rs89;}

	// end inline asm
	// begin inline asm
	{  cvt.f32.f16 %f122, %rs90;}

	// end inline asm
	// begin inline asm
	{  cvt.f32.f16 %f123, %rs91;}

	// end inline asm
	// begin inline asm
	{  cvt.f32.f16 %f124, %rs92;}

	// end inline asm
	// begin inline asm
	{  cvt.f32.f16 %f125, %rs93;}

	// end inline asm
	// begin inline asm
	{  cvt.f32.f16 %f126, %rs94;}

	// end inline asm
	// begin inline asm
	{  cvt.f32.f16 %f127, %rs95;}

	// end inline asm
	// begin inline asm
	{  cvt.f32.f16 %f128, %rs96;}

	// end inline asm
	// begin inline asm
	{  cvt.f32.f16 %f129, %rs97;}

	// end inline asm
	// begin inline asm
	{  cvt.f32.f16 %f130, %rs98;}

	// end inline asm
	// begin inline asm
	{  cvt.f32.f16 %f131, %rs99;}

	// end inline asm
	// begin inline asm
	{  cvt.f32.f16 %f132, %rs100;}

	// end inline asm
	// begin inline asm
	{  cvt.f32.f16 %f133, %rs101;}

	// end inline asm
	// begin inline asm
	{  cvt.f32.f16 %f134, %rs102;}

	// end inline asm
	// begin inline asm
	{  cvt.f32.f16 %f135, %rs103;}

	// end inline asm
	// begin inline asm
	{  cvt.f32.f16 %f136, %rs104;}

	// end inline asm
	// begin inline asm
	{  cvt.f32.f16 %f137, %rs105;}

	// end inline asm
	// begin inline asm
	{  cvt.f32.f16 %f138, %rs106;}

	// end inline asm
	// begin inline asm
	{  cvt.f32.f16 %f139, %rs107;}

	// end inline asm
	// begin inline asm
	{  cvt.f32.f16 %f140, %rs108;}

	// end inline asm
	// begin inline asm
	{  cvt.f32.f16 %f141, %rs109;}

	// end inline asm
	// begin inline asm
	{  cvt.f32.f16 %f142, %rs110;}

	// end inline asm
	// begin inline asm
	{  cvt.f32.f16 %f143, %rs111;}

	// end inline asm
	// begin inline asm
	{  cvt.f32.f16 %f144, %rs112;}

	// end inline asm
	// begin inline asm
	{  cvt.f32.f16 %f145, %rs113;}

	// end inline asm
	// begin inline asm
	{  cvt.f32.f16 %f146, %rs114;}

	// end inline asm
	// begin inline asm
	{  cvt.f32.f16 %f147, %rs115;}

	// end inline asm
	// begin inline asm
	{  cvt.f32.f16 %f148, %rs116;}

	// end inline asm
	// begin inline asm
	{  cvt.f32.f16 %f149, %rs117;}

	// end inline asm
	// begin inline asm
	{  cvt.f32.f16 %f150, %rs118;}

	// end inline asm
	// begin inline asm
	{  cvt.f32.f16 %f151, %rs119;}

	// end inline asm
	// begin inline asm
	{  cvt.f32.f16 %f152, %rs120;}

	// end inline asm
	// begin inline asm
	{  cvt.f32.f16 %f153, %rs121;}

	// end inline asm
	// begin inline asm
	{  cvt.f32.f16 %f154, %rs122;}

	// end inline asm
	// begin inline asm
	{  cvt.f32.f16 %f155, %rs123;}

	// end inline asm
	// begin inline asm
	{  cvt.f32.f16 %f156, %rs124;}

	// end inline asm
	// begin inline asm
	{  cvt.f32.f16 %f157, %rs125;}

	// end inline asm
	// begin inline asm
	{  cvt.f32.f16 %f158, %rs126;}

	// end inline asm
	// begin inline asm
	{  cvt.f32.f16 %f159, %rs127;}

	// end inline asm
	// begin inline asm
	{  cvt.f32.f16 %f160, %rs128;}

	// end inline asm
	// begin inline asm
	{  cvt.f32.f16 %f161, %rs129;}

	// end inline asm
	mov.u32 	%r83, %ctaid.z;
	mul.lo.s32 	%r84, %r41, 80;
	mad.lo.s32 	%r85, %r39, 2560, %r84;
	mul.lo.s32 	%r86, %r85, %r129;
	shr.s32 	%r87, %r86, 4;
	mad.lo.s32 	%r131, %r83, 80, %r87;
	shl.b32 	%r132, %r83, 4;
	mad.lo.s32 	%r130, %r42, %r129, %r132;
$L__BB1_3:
	ld.param.u64 	%rd18, [_Z9stage_oneILi32ELi32ELi80ELi16ELi4096ELi16EEvPK6half16S2_PKiP6__halfii_param_3];
	ld.param.u64 	%rd17, [_Z9stage_oneILi32ELi32ELi80ELi16ELi4096ELi16EEvPK6half16S2_PKiP6__halfii_param_1];
	mul.wide.s32 	%rd11, %r131, 32;
	cvta.to.global.u64 	%rd12, %rd17;
	add.s64 	%rd13, %rd12, %rd11;
	mul.wide.s32 	%rd14, %r130, 2;
	cvta.to.global.u64 	%rd15, %rd18;
	add.s64 	%rd16, %rd15, %rd14;
	ld.global.v8.b32 	{%r88, %r89, %r90, %r91, %r92, %r93, %r94, %r95}, [%rd13];
	mov.b32 	{%rs144, %rs145}, %r95;
	mov.b32 	{%rs142, %rs143}, %r94;
	mov.b32 	{%rs140, %rs141}, %r93;
	mov.b32 	{%rs138, %rs139}, %r92;
	mov.b32 	{%rs136, %rs137}, %r91;
	mov.b32 	{%rs134, %rs135}, %r90;
	mov.b32 	{%rs132, %rs133}, %r89;
	mov.b32 	{%rs130, %rs131}, %r88;
	// begin inline asm
	{  cvt.f32.f16 %f162, %rs130;}

	// end inline asm
	fma.rn.f32 	%f243, %f82, %f162, 0f00000000;
	// begin inline asm
	{  cvt.f32.f16 %f163, %rs131;}

	// end inline asm
	fma.rn.f32 	%f244, %f83, %f163, %f243;
	// begin inline asm
	{  cvt.f32.f16 %f164, %rs132;}

	// end inline asm
	fma.rn.f32 	%f245, %f84, %f164, %f244;
	// begin inline asm
	{  cvt.f32.f16 %f165, %rs133;}

	// end inline asm
	fma.rn.f32 	%f246, %f85, %f165, %f245;
	// begin inline asm
	{  cvt.f32.f16 %f166, %rs134;}

	// end inline asm
	fma.rn.f32 	%f247, %f86, %f166, %f246;
	// begin inline asm
	{  cvt.f32.f16 %f167, %rs135;}

	// end inline asm
	fma.rn.f32 	%f248, %f87, %f167, %f247;
	// begin inline asm
	{  cvt.f32.f16 %f168, %rs136;}

	// end inline asm
	fma.rn.f32 	%f249, %f88, %f168, %f248;
	// begin inline asm
	{  cvt.f32.f16 %f169, %rs137;}

	// end inline asm
	fma.rn.f32 	%f250, %f89, %f169, %f249;
	// begin inline asm
	{  cvt.f32.f16 %f170, %rs138;}

	// end inline asm
	fma.rn.f32 	%f251, %f90, %f170, %f250;
	// begin inline asm
	{  cvt.f32.f16 %f171, %rs139;}

	// end inline asm
	fma.rn.f32 	%f252, %f91, %f171, %f251;
	// begin inline asm
	{  cvt.f32.f16 %f172, %rs140;}

	// end inline asm
	fma.rn.f32 	%f253, %f92, %f172, %f252;
	// begin inline asm
	{  cvt.f32.f16 %f173, %rs141;}

	// end inline asm
	fma.rn.f32 	%f254, %f93, %f173, %f253;
	// begin inline asm
	{  cvt.f32.f16 %f174, %rs142;}

	// end inline asm
	fma.rn.f32 	%f255, %f94, %f174, %f254;
	// begin inline asm
	{  cvt.f32.f16 %f175, %rs143;}

	// end inline asm
	fma.rn.f32 	%f256, %f95, %f175, %f255;
	// begin inline asm
	{  cvt.f32.f16 %f176, %rs144;}

	// end inline asm
	fma.rn.f32 	%f257, %f96, %f176, %f256;
	// begin inline asm
	{  cvt.f32.f16 %f177, %rs145;}

	// end inline asm
	fma.rn.f32 	%f258, %f97, %f177, %f257;
	ld.global.v8.b32 	{%r96, %r97, %r98, %r99, %r100, %r101, %r102, %r103}, [%rd13+32];
	mov.b32 	{%rs160, %rs161}, %r103;
	mov.b32 	{%rs158, %rs159}, %r102;
	mov.b32 	{%rs156, %rs157}, %r101;
	mov.b32 	{%rs154, %rs155}, %r100;
	mov.b32 	{%rs152, %rs153}, %r99;
	mov.b32 	{%rs150, %rs151}, %r98;
	mov.b32 	{%rs148, %rs149}, %r97;
	mov.b32 	{%rs146, %rs147}, %r96;
	add.f32 	%f259, %f258, 0f00000000;
	// begin inline asm
	{  cvt.f32.f16 %f178, %rs146;}

	// end inline asm
	fma.rn.f32 	%f260, %f98, %f178, 0f00000000;
	// begin inline asm
	{  cvt.f32.f16 %f179, %rs147;}

	// end inline asm
	fma.rn.f32 	%f261, %f99, %f179, %f260;
	// begin inline asm
	{  cvt.f32.f16 %f180, %rs148;}

	// end inline asm
	fma.rn.f32 	%f262, %f100, %f180, %f261;
	// begin inline asm
	{  cvt.f32.f16 %f181, %rs149;}

	// end inline asm
	fma.rn.f32 	%f263, %f101, %f181, %f262;
	// begin inline asm
	{  cvt.f32.f16 %f182, %rs150;}

	// end inline asm
	fma.rn.f32 	%f264, %f102, %f182, %f263;
	// begin inline asm
	{  cvt.f32.f16 %f183, %rs151;}

	// end inline asm
	fma.rn.f32 	%f265, %f103, %f183, %f264;
	// begin inline asm
	{  cvt.f32.f16 %f184, %rs152;}

	// end inline asm
	fma.rn.f32 	%f266, %f104, %f184, %f265;
	// begin inline asm
	{  cvt.f32.f16 %f185, %rs153;}

	// end inline asm
	fma.rn.f32 	%f267, %f105, %f185, %f266;
	// begin inline asm
	{  cvt.f32.f16 %f186, %rs154;}

	// end inline asm
	fma.rn.f32 	%f268, %f106, %f186, %f267;
	// begin inline asm
	{  cvt.f32.f16 %f187, %rs155;}

	// end inline asm
	fma.rn.f32 	%f269, %f107, %f187, %f268;
	// begin inline asm
	{  cvt.f32.f16 %f188, %rs156;}

	// end inline asm
	fma.rn.f32 	%f270, %f108, %f188, %f269;
	// begin inline asm
	{  cvt.f32.f16 %f189, %rs157;}

	// end inline asm
	fma.rn.f32 	%f271, %f109, %f189, %f270;
	// begin inline asm
	{  cvt.f32.f16 %f190, %rs158;}

	// end inline asm
	fma.rn.f32 	%f272, %f110, %f190, %f271;
	// begin inline asm
	{  cvt.f32.f16 %f191, %rs159;}

	// end inline asm
	fma.rn.f32 	%f273, %f111, %f191, %f272;
	// begin inline asm
	{  cvt.f32.f16 %f192, %rs160;}

	// end inline asm
	fma.rn.f32 	%f274, %f112, %f192, %f273;
	// begin inline asm
	{  cvt.f32.f16 %f193, %rs161;}

	// end inline asm
	fma.rn.f32 	%f275, %f113, %f193, %f274;
	add.f32 	%f276, %f259, %f275;
	ld.global.v8.b32 	{%r104, %r105, %r106, %r107, %r108, %r109, %r110, %r111}, [%rd13+64];
	mov.b32 	{%rs176, %rs177}, %r111;
	mov.b32 	{%rs174, %rs175}, %r110;
	mov.b32 	{%rs172, %rs173}, %r109;
	mov.b32 	{%rs170, %rs171}, %r108;
	mov.b32 	{%rs168, %rs169}, %r107;
	mov.b32 	{%rs166, %rs167}, %r106;
	mov.b32 	{%rs164, %rs165}, %r105;
	mov.b32 	{%rs162, %rs163}, %r104;
	// begin inline asm
	{  cvt.f32.f16 %f194, %rs162;}

	// end inline asm
	fma.rn.f32 	%f277, %f114, %f194, 0f00000000;
	// begin inline asm
	{  cvt.f32.f16 %f195, %rs163;}

	// end inline asm
	fma.rn.f32 	%f278, %f115, %f195, %f277;
	// begin inline asm
	{  cvt.f32.f16 %f196, %rs164;}

	// end inline asm
	fma.rn.f32 	%f279, %f116, %f196, %f278;
	// begin inline asm
	{  cvt.f32.f16 %f197, %rs165;}

	// end inline asm
	fma.rn.f32 	%f280, %f117, %f197, %f279;
	// begin inline asm
	{  cvt.f32.f16 %f198, %rs166;}

	// end inline asm
	fma.rn.f32 	%f281, %f118, %f198, %f280;
	// begin inline asm
	{  cvt.f32.f16 %f199, %rs167;}

	// end inline asm
	fma.rn.f32 	%f282, %f119, %f199, %f281;
	// begin inline asm
	{  cvt.f32.f16 %f200, %rs168;}

	// end inline asm
	fma.rn.f32 	%f283, %f120, %f200, %f282;
	// begin inline asm
	{  cvt.f32.f16 %f201, %rs169;}

	// end inline asm
	fma.rn.f32 	%f284, %f121, %f201, %f283;
	// begin inline asm
	{  cvt.f32.f16 %f202, %rs170;}

	// end inline asm
	fma.rn.f32 	%f285, %f122, %f202, %f284;
	// begin inline asm
	{  cvt.f32.f16 %f203, %rs171;}

	// end inline asm
	fma.rn.f32 	%f286, %f123, %f203, %f285;
	// begin inline asm
	{  cvt.f32.f16 %f204, %rs172;}

	// end inline asm
	fma.rn.f32 	%f287, %f124, %f204, %f286;
	// begin inline asm
	{  cvt.f32.f16 %f205, %rs173;}

	// end inline asm
	fma.rn.f32 	%f288, %f125, %f205, %f287;
	// begin inline asm
	{  cvt.f32.f16 %f206, %rs174;}

	// end inline asm
	fma.rn.f32 	%f289, %f126, %f206, %f288;
	// begin inline asm
	{  cvt.f32.f16 %f207, %rs175;}

	// end inline asm
	fma.rn.f32 	%f290, %f127, %f207, %f289;
	// begin inline asm
	{  cvt.f32.f16 %f208, %rs176;}

	// end inline asm
	fma.rn.f32 	%f291, %f128, %f208, %f290;
	// begin inline asm
	{  cvt.f32.f16 %f209, %rs177;}

	// end inline asm
	fma.rn.f32 	%f292, %f129, %f209, %f291;
	add.f32 	%f293, %f276, %f292;
	ld.global.v8.b32 	{%r112, %r113, %r114, %r115, %r116, %r117, %r118, %r119}, [%rd13+96];
	mov.b32 	{%rs192, %rs193}, %r119;
	mov.b32 	{%rs190, %rs191}, %r118;
	mov.b32 	{%rs188, %rs189}, %r117;
	mov.b32 	{%rs186, %rs187}, %r116;
	mov.b32 	{%rs184, %rs185}, %r115;
	mov.b32 	{%rs182, %rs183}, %r114;
	mov.b32 	{%rs180, %rs181}, %r113;
	mov.b32 	{%rs178, %rs179}, %r112;
	// begin inline asm
	{  cvt.f32.f16 %f210, %rs178;}

	// end inline asm
	fma.rn.f32 	%f294, %f130, %f210, 0f00000000;
	// begin inline asm
	{  cvt.f32.f16 %f211, %rs179;}

	// end inline asm
	fma.rn.f32 	%f295, %f131, %f211, %f294;
	// begin inline asm
	{  cvt.f32.f16 %f212, %rs180;}

	// end inline asm
	fma.rn.f32 	%f296, %f132, %f212, %f295;
	// begin inline asm
	{  cvt.f32.f16 %f213, %rs181;}

	// end inline asm
	fma.rn.f32 	%f297, %f133, %f213, %f296;
	// begin inline asm
	{  cvt.f32.f16 %f214, %rs182;}

	// end inline asm
	fma.rn.f32 	%f298, %f134, %f214, %f297;
	// begin inline asm
	{  cvt.f32.f16 %f215, %rs183;}

	// end inline asm
	fma.rn.f32 	%f299, %f135, %f215, %f298;
	// begin inline asm
	{  cvt.f32.f16 %f216, %rs184;}

	// end inline asm
	fma.rn.f32 	%f300, %f136, %f216, %f299;
	// begin inline asm
	{  cvt.f32.f16 %f217, %rs185;}

	// end inline asm
	fma.rn.f32 	%f301, %f137, %f217, %f300;
	// begin inline asm
	{  cvt.f32.f16 %f218, %rs186;}

	// end inline asm
	fma.rn.f32 	%f302, %f138, %f218, %f301;
	// begin inline asm
	{  cvt.f32.f16 %f219, %rs187;}

	// end inline asm
	fma.rn.f32 	%f303, %f139, %f219, %f302;
	// begin inline asm
	{  cvt.f32.f16 %f220, %rs188;}

	// end inline asm
	fma.rn.f32 	%f304, %f140, %f220, %f303;
	// begin inline asm
	{  cvt.f32.f16 %f221, %rs189;}

	// end inline asm
	fma.rn.f32 	%f305, %f141, %f221, %f304;
	// begin inline asm
	{  cvt.f32.f16 %f222, %rs190;}

	// end inline asm
	fma.rn.f32 	%f306, %f142, %f222, %f305;
	// begin inline asm
	{  cvt.f32.f16 %f223, %rs191;}

	// end inline asm
	fma.rn.f32 	%f307, %f143, %f223, %f306;
	// begin inline asm
	{  cvt.f32.f16 %f224, %rs192;}

	// end inline asm
	fma.rn.f32 	%f308, %f144, %f224, %f307;
	// begin inline asm
	{  cvt.f32.f16 %f225, %rs193;}

	// end inline asm
	fma.rn.f32 	%f309, %f145, %f225, %f308;
	add.f32 	%f310, %f293, %f309;
	ld.global.v8.b32 	{%r120, %r121, %r122, %r123, %r124, %r125, %r126, %r127}, [%rd13+128];
	mov.b32 	{%rs208, %rs209}, %r127;
	mov.b32 	{%rs206, %rs207}, %r126;
	mov.b32 	{%rs204, %rs205}, %r125;
	mov.b32 	{%rs202, %rs203}, %r124;
	mov.b32 	{%rs200, %rs201}, %r123;
	mov.b32 	{%rs198, %rs199}, %r122;
	mov.b32 	{%rs196, %rs197}, %r121;
	mov.b32 	{%rs194, %rs195}, %r120;
	// begin inline asm
	{  cvt.f32.f16 %f226, %rs194;}

	// end inline asm
	fma.rn.f32 	%f311, %f146, %f226, 0f00000000;
	// begin inline asm
	{  cvt.f32.f16 %f227, %rs195;}

	// end inline asm
	fma.rn.f32 	%f312, %f147, %f227, %f311;
	// begin inline asm
	{  cvt.f32.f16 %f228, %rs196;}

	// end inline asm
	fma.rn.f32 	%f313, %f148, %f228, %f312;
	// begin inline asm
	{  cvt.f32.f16 %f229, %rs197;}

	// end inline asm
	fma.rn.f32 	%f314, %f149, %f229, %f313;
	// begin inline asm
	{  cvt.f32.f16 %f230, %rs198;}

	// end inline asm
	fma.rn.f32 	%f315, %f150, %f230, %f314;
	// begin inline asm
	{  cvt.f32.f16 %f231, %rs199;}

	// end inline asm
	fma.rn.f32 	%f316, %f151, %f231, %f315;
	// begin inline asm
	{  cvt.f32.f16 %f232, %rs200;}

	// end inline asm
	fma.rn.f32 	%f317, %f152, %f232, %f316;
	// begin inline asm
	{  cvt.f32.f16 %f233, %rs201;}

	// end inline asm
	fma.rn.f32 	%f318, %f153, %f233, %f317;
	// begin inline asm
	{  cvt.f32.f16 %f234, %rs202;}

	// end inline asm
	fma.rn.f32 	%f319, %f154, %f234, %f318;
	// begin inline asm
	{  cvt.f32.f16 %f235, %rs203;}

	// end inline asm
	fma.rn.f32 	%f320, %f155, %f235, %f319;
	// begin inline asm
	{  cvt.f32.f16 %f236, %rs204;}

	// end inline asm
	fma.rn.f32 	%f321, %f156, %f236, %f320;
	// begin inline asm
	{  cvt.f32.f16 %f237, %rs205;}

	// end inline asm
	fma.rn.f32 	%f322, %f157, %f237, %f321;
	// begin inline asm
	{  cvt.f32.f16 %f238, %rs206;}

	// end inline asm
	fma.rn.f32 	%f323, %f158, %f238, %f322;
	// begin inline asm
	{  cvt.f32.f16 %f239, %rs207;}

	// end inline asm
	fma.rn.f32 	%f324, %f159, %f239, %f323;
	// begin inline asm
	{  cvt.f32.f16 %f240, %rs208;}

	// end inline asm
	fma.rn.f32 	%f325, %f160, %f240, %f324;
	// begin inline asm
	{  cvt.f32.f16 %f241, %rs209;}

	// end inline asm
	fma.rn.f32 	%f326, %f161, %f241, %f325;
	add.f32 	%f242, %f310, %f326;
	// begin inline asm
	{  cvt.rn.f16.f32 %rs210, %f242;}

	// end inline asm
	st.global.u16 	[%rd16], %rs210;
	add.s32 	%r132, %r132, 1;
	add.s32 	%r131, %r131, 5;
	add.s32 	%r130, %r130, 1;
	setp.lt.s32 	%p3, %r132, %r3;
	@%p3 bra 	$L__BB1_3;
$L__BB1_4:
	ret;

}
	// .globl	_Z9stage_oneILi64ELi8ELi64ELi16ELi4096ELi16EEvPK6half16S2_PKiP6__halfii
.visible .entry _Z9stage_oneILi64ELi8ELi64ELi16ELi4096ELi16EEvPK6half16S2_PKiP6__halfii(
	.param .u64 .ptr .align 1 _Z9stage_oneILi64ELi8ELi64ELi16ELi4096ELi16EEvPK6half16S2_PKiP6__halfii_param_0,
	.param .u64 .ptr .align 1 _Z9stage_oneILi64ELi8ELi64ELi16ELi4096ELi16EEvPK6half16S2_PKiP6__halfii_param_1,
	.param .u64 .ptr .align 1 _Z9stage_oneILi64ELi8ELi64ELi16ELi4096ELi16EEvPK6half16S2_PKiP6__halfii_param_2,
	.param .u64 .ptr .align 1 _Z9stage_oneILi64ELi8ELi64ELi16ELi4096ELi16EEvPK6half16S2_PKiP6__halfii_param_3,
	.param .u32 _Z9stage_oneILi64ELi8ELi64ELi16ELi4096ELi16EEvPK6half16S2_PKiP6__halfii_param_4,
	.param .u32 _Z9stage_oneILi64ELi8ELi64ELi16ELi4096ELi16EEvPK6half16S2_PKiP6__halfii_param_5
)
{
	.reg .pred 	%p<4>;
	.reg .b16 	%rs<179>;
	.reg .b32 	%r<115>;
	.reg .b32 	%f<262>;
	.reg .b64 	%rd<19>;
	// demoted variable
	.shared .align 32 .b8 _ZZ9stage_oneILi64ELi8ELi64ELi16ELi4096ELi16EEvPK6half16S2_PKiP6__halfiiE8shared_Q[128];
	ld.param.u64 	%rd1, [_Z9stage_oneILi64ELi8ELi64ELi16ELi4096ELi16EEvPK6half16S2_PKiP6__halfii_param_0];
	ld.param.u64 	%rd4, [_Z9stage_oneILi64ELi8ELi64ELi16ELi4096ELi16EEvPK6half16S2_PKiP6__halfii_param_2];
	ld.param.u32 	%r14, [_Z9stage_oneILi64ELi8ELi64ELi16ELi4096ELi16EEvPK6half16S2_PKiP6__halfii_param_4];
	cvta.to.global.u64 	%rd5, %rd4;
	mov.u32 	%r1, %ctaid.x;
	mov.u32 	%r2, %ctaid.y;
	mov.u32 	%r3, %ctaid.z;
	shl.b32 	%r114, %r3, 4;
	add.s32 	%r15, %r114, 16;
	min.s32 	%r5, %r15, %r14;
	mul.wide.u32 	%rd6, %r1, 4;
	add.s64 	%rd7, %rd5, %rd6;
	ld.global.u32 	%r16, [%rd7];
	sub.s32 	%r17, %r14, %r16;
	max.s32 	%r18, %r17, 0;
	min.s32 	%r19, %r18, %r14;
	add.s32 	%r20, %r14, -4096;
	max.s32 	%r21, %r19, %r20;
	setp.le.s32 	%p1, %r5, %r21;
	@%p1 bra 	$L__BB2_4;
	cvta.to.global.u64 	%rd8, %rd1;
	shl.b32 	%r22, %r2, 6;
	shl.b32 	%r23, %r1, 12;
	add.s32 	%r24, %r23, %r22;
	shr.u32 	%r25, %r24, 4;
	mov.u32 	%r26, %tid.x;
	mov.f32 	%f65, 0f3E000000;
	// begin inline asm
	{  cvt.rn.f16.f32 %rs1, %f65;}

	// end inline asm
	add.s32 	%r27, %r25, %r26;
	mul.wide.u32 	%rd9, %r27, 32;
	add.s64 	%rd10, %rd8, %rd9;
	ld.global.u16 	%rs3, [%rd10];
	// begin inline asm
	{mul.f16 %rs2,%rs3,%rs1;
}
	// end inline asm
	ld.global.u16 	%rs6, [%rd10+2];
	// begin inline asm
	{mul.f16 %rs5,%rs6,%rs1;
}
	// end inline asm
	ld.global.u16 	%rs9, [%rd10+4];
	// begin inline asm
	{mul.f16 %rs8,%rs9,%rs1;
}
	// end inline asm
	ld.global.u16 	%rs12, [%rd10+6];
	// begin inline asm
	{mul.f16 %rs11,%rs12,%rs1;
}
	// end inline asm
	ld.global.u16 	%rs15, [%rd10+8];
	// begin inline asm
	{mul.f16 %rs14,%rs15,%rs1;
}
	// end inline asm
	ld.global.u16 	%rs18, [%rd10+10];
	// begin inline asm
	{mul.f16 %rs17,%rs18,%rs1;
}
	// end inline asm
	ld.global.u16 	%rs21, [%rd10+12];
	// begin inline asm
	{mul.f16 %rs20,%rs21,%rs1;
}
	// end inline asm
	ld.global.u16 	%rs24, [%rd10+14];
	// begin inline asm
	{mul.f16 %rs23,%rs24,%rs1;
}
	// end inline asm
	ld.global.u16 	%rs27, [%rd10+16];
	// begin inline asm
	{mul.f16 %rs26,%rs27,%rs1;
}
	// end inline asm
	ld.global.u16 	%rs30, [%rd10+18];
	// begin inline asm
	{mul.f16 %rs29,%rs30,%rs1;
}
	// end inline asm
	ld.global.u16 	%rs33, [%rd10+20];
	// begin inline asm
	{mul.f16 %rs32,%rs33,%rs1;
}
	// end inline asm
	ld.global.u16 	%rs36, [%rd10+22];
	// begin inline asm
	{mul.f16 %rs35,%rs36,%rs1;
}
	// end inline asm
	ld.global.u16 	%rs39, [%rd10+24];
	// begin inline asm
	{mul.f16 %rs38,%rs39,%rs1;
}
	// end inline asm
	ld.global.u16 	%rs42, [%rd10+26];
	// begin inline asm
	{mul.f16 %rs41,%rs42,%rs1;
}
	// end inline asm
	ld.global.u16 	%rs45, [%rd10+28];
	// begin inline asm
	{mul.f16 %rs44,%rs45,%rs1;
}
	// end inline asm
	ld.global.u16 	%rs48, [%rd10+30];
	// begin inline asm
	{mul.f16 %rs47,%rs48,%rs1;
}
	// end inline asm
	shl.b32 	%r28, %r26, 5;
	mov.u32 	%r29, _ZZ9stage_oneILi64ELi8ELi64ELi16ELi4096ELi16EEvPK6half16S2_PKiP6__halfiiE8shared_Q;
	add.s32 	%r30, %r29, %r28;
	mov.b32 	%r31, {%rs20, %rs23};
	mov.b32 	%r32, {%rs14, %rs17};
	mov.b32 	%r33, {%rs8, %rs11};
	mov.b32 	%r34, {%rs2, %rs5};
	st.shared.v4.b32 	[%r30], {%r34, %r33, %r32, %r31};
	mov.b32 	%r35, {%rs44, %rs47};
	mov.b32 	%r36, {%rs38, %rs41};
	mov.b32 	%r37, {%rs32, %rs35};
	mov.b32 	%r38, {%rs26, %rs29};
	st.shared.v4.b32 	[%r30+16], {%r38, %r37, %r36, %r35};
	bar.sync 	0;
	setp.le.s32 	%p2, %r14, %r114;
	@%p2 bra 	$L__BB2_4;
	shl.b32 	%r39, %r1, 6;
	add.s32 	%r40, %r39, %r2;
	ld.shared.v4.b32 	{%r41, %r42, %r43, %r44}, [_ZZ9stage_oneILi64ELi8ELi64ELi16ELi4096ELi16EEvPK6half16S2_PKiP6__halfiiE8shared_Q];
	mov.b32 	{%rs56, %rs57}, %r44;
	mov.b32 	{%rs54, %rs55}, %r43;
	mov.b32 	{%rs52, %rs53}, %r42;
	mov.b32 	{%rs50, %rs51}, %r41;
	ld.shared.v4.b32 	{%r45, %r46, %r47, %r48}, [_ZZ9stage_oneILi64ELi8ELi64ELi16ELi4096ELi16EEvPK6half16S2_PKiP6__halfiiE8shared_Q+16];
	mov.b32 	{%rs64, %rs65}, %r48;
	mov.b32 	{%rs62, %rs63}, %r47;
	mov.b32 	{%rs60, %rs61}, %r46;
	mov.b32 	{%rs58, %rs59}, %r45;
	ld.shared.v4.b32 	{%r49, %r50, %r51, %r52}, [_ZZ9stage_oneILi64ELi8ELi64ELi16ELi4096ELi16EEvPK6half16S2_PKiP6__halfiiE8shared_Q+32];
	mov.b32 	{%rs72, %rs73}, %r52;
	mov.b32 	{%rs70, %rs71}, %r51;
	mov.b32 	{%rs68, %rs69}, %r50;
	mov.b32 	{%rs66, %rs67}, %r49;
	ld.shared.v4.b32 	{%r53, %r54, %r55, %r56}, [_ZZ9stage_oneILi64ELi8ELi64ELi16ELi4096ELi16EEvPK6half16S2_PKiP6__halfiiE8shared_Q+48];
	mov.b32 	{%rs80, %rs81}, %r56;
	mov.b32 	{%rs78, %rs79}, %r55;
	mov.b32 	{%rs76, %rs77}, %r54;
	mov.b32 	{%rs74, %rs75}, %r53;
	ld.shared.v4.b32 	{%r57, %r58, %r59, %r60}, [_ZZ9stage_oneILi64ELi8ELi64ELi16ELi4096ELi16EEvPK6half16S2_PKiP6__halfiiE8shared_Q+64];
	mov.b32 	{%rs88, %rs89}, %r60;
	mov.b32 	{%rs86, %rs87}, %r59;
	mov.b32 	{%rs84, %rs85}, %r58;
	mov.b32 	{%rs82, %rs83}, %r57;
	ld.shared.v4.b32 	{%r61, %r62, %r63, %r64}, [_ZZ9stage_oneILi64ELi8ELi64ELi16ELi4096ELi16EEvPK6half16S2_PKiP6__halfiiE8shared_Q+80];
	mov.b32 	{%rs96, %rs97}, %r64;
	mov.b32 	{%rs94, %rs95}, %r63;
	mov.b32 	{%rs92, %rs93}, %r62;
	mov.b32 	{%rs90, %rs91}, %r61;
	ld.shared.v4.b32 	{%r65, %r66, %r67, %r68}, [_ZZ9stage_oneILi64ELi8ELi64ELi16ELi4096ELi16EEvPK6half16S2_PKiP6__halfiiE8shared_Q+96];
	mov.b32 	{%rs104, %rs105}, %r68;
	mov.b32 	{%rs102, %rs103}, %r67;
	mov.b32 	{%rs100, %rs101}, %r66;
	mov.b32 	{%rs98, %rs99}, %r65;
	ld.shared.v4.b32 	{%r69, %r70, %r71, %r72}, [_ZZ9stage_oneILi64ELi8ELi64ELi16ELi4096ELi16EEvPK6half16S2_PKiP6__halfiiE8shared_Q+112];
	mov.b32 	{%rs112, %rs113}, %r72;
	mov.b32 	{%rs110, %rs111}, %r71;
	mov.b32 	{%rs108, %rs109}, %r70;
	mov.b32 	{%rs106, %rs107}, %r69;
	// begin inline asm
	{  cvt.f32.f16 %f66, %rs50;}

	// end inline asm
	// begin inline asm
	{  cvt.f32.f16 %f67, %rs51;}

	// end inline asm
	// begin inline asm
	{  cvt.f32.f16 %f68, %rs52;}

	// end inline asm
	// begin inline asm
	{  cvt.f32.f16 %f69, %rs53;}

	// end inline asm
	// begin inline asm
	{  cvt.f32.f16 %f70, %rs54;}

	// end inline asm
	// begin inline asm
	{  cvt.f32.f16 %f71, %rs55;}

	// end inline asm
	// begin inline asm
	{  cvt.f32.f16 %f72, %rs56;}

	// end inline asm
	// begin inline asm
	{  cvt.f32.f16 %f73, %rs57;}

	// end inline asm
	// begin inline asm
	{  cvt.f32.f16 %f74, %rs58;}

	// end inline asm
	// begin inline asm
	{  cvt.f32.f16 %f75, %rs59;}

	// end inline asm
	// begin inline asm
	{  cvt.f32.f16 %f76, %rs60;}

	// end inline asm
	// begin inline asm
	{  cvt.f32.f16 %f77, %rs61;}

	// end inline asm
	// begin inline asm
	{  cvt.f32.f16 %f78, %rs62;}

	// end inline asm
	// begin inline asm
	{  cvt.f32.f16 %f79, %rs63;}

	// end inline asm
	// begin inline asm
	{  cvt.f32.f16 %f80, %rs64;}

	// end inline asm
	// begin inline asm
	{  cvt.f32.f16 %f81, %rs65;}

	// end inline asm
	// begin inline asm
	{  cvt.f32.f16 %f82, %rs66;}

	// end inline asm
	// begin inline asm
	{  cvt.f32.f16 %f83, %rs67;}

	// end inline asm
	// begin inline asm
	{  cvt.f32.f16 %f84, %rs68;}

	// end inline asm
	// begin inline asm
	{  cvt.f32.f16 %f85, %rs69;}

	// end inline asm
	// begin inline asm
	{  cvt.f32.f16 %f86, %rs70;}

	// end inline asm
	// begin inline asm
	{  cvt.f32.f16 %f87, %rs71;}

	// end inline asm
	// begin inline asm
	{  cvt.f32.f16 %f88, %rs72;}

	// end inline asm
	// begin inline asm
	{  cvt.f32.f16 %f89, %rs73;}

	// end inline asm
	// begin inline asm
	{  cvt.f32.f16 %f90, %rs74;}

	// end inline asm
	// begin inline asm
	{  cvt.f32.f16 %f91, %rs75;}

	// end inline asm
	// begin inline asm
	{  cvt.f32.f16 %f92, %rs76;}

	// end inline asm
	// begin inline asm
	{  cvt.f32.f16 %f93, %rs77;}

	// end inline asm
	// begin inline asm
	{  cvt.f32.f16 %f94, %rs78;}

	// end inline asm
	// begin inline asm
	{  cvt.f32.f16 %f95, %rs79;}

	// end inline asm
	// begin inline asm
	{  cvt.f32.f16 %f96, %rs80;}

	// end inline asm
	// begin inline asm
	{  cvt.f32.f16 %f97, %rs81;}

	// end inline asm
	// begin inline asm
	{  cvt.f32.f16 %f98, %rs82;}

	// end inline asm
	// begin inline asm
	{  cvt.f32.f16 %f99, %rs83;}

	// end inline asm
	// begin inline asm
	{  cvt.f32.f16 %f100, %rs84;}

	// end inline asm
	// begin inline asm
	{  cvt.f32.f16 %f101, %rs85;}

	// end inline asm
	// begin inline asm
	{  cvt.f32.f16 %f102, %rs86;}

	// end inline asm
	// begin inline asm
	{  cvt.f32.f16 %f103, %rs87;}

	// end inline asm
	// begin inline asm
	{  cvt.f32.f16 %f104, %rs88;}

	// end inline asm
	// begin inline asm
	{  cvt.f32.f16 %f105, %rs89;}

	// end inline asm
	// begin inline asm
	{  cvt.f32.f16 %f106, %rs90;}

	// end inline asm
	// begin inline asm
	{  cvt.f32.f16 %f107, %rs91;}

	// end inline asm
	// begin inline asm
	{  cvt.f32.f16 %f108, %rs92;}

	// end inline asm
	// begin inline asm
	{  cvt.f32.f16 %f109, %rs93;}

	// end inline asm
	// begin inline asm
	{  cvt.f32.f16 %f110, %rs94;}

	// end inline asm
	// begin inline asm
	{  cvt.f32.f16 %f111, %rs95;}

	// end inline asm
	// begin inline asm
	{  cvt.f32.f16 %f112, %rs96;}

	// end inline asm
	// begin inline asm
	{  cvt.f32.f16 %f113, %rs97;}

	// end inline asm
	// begin inline asm
	{  cvt.f32.f16 %f114, %rs98;}

	// end inline asm
	// begin inline asm
	{  cvt.f32.f16 %f115, %rs99;}

	// end inline asm
	// begin inline asm
	{  cvt.f32.f16 %f116, %rs100;}

	// end inline asm
	// begin inline asm
	{  cvt.f32.f16 %f117, %rs101;}

	// end inline asm
	// begin inline asm
	{  cvt.f32.f16 %f118, %rs102;}

	// end inline asm
	// begin inline asm
	{  cvt.f32.f16 %f119, %rs103;}

	// end inline asm
	// begin inline asm
	{  cvt.f32.f16 %f120, %rs104;}

	// end inline asm
	// begin inline asm
	{  cvt.f32.f16 %f121, %rs105;}

	// end inline asm
	// begin inline asm
	{  cvt.f32.f16 %f122, %rs106;}

	// end inline asm
	// begin inline asm
	{  cvt.f32.f16 %f123, %rs107;}

	// end inline asm
	// begin inline asm
	{  cvt.f32.f16 %f124, %rs108;}

	// end inline asm
	// begin inline asm
	{  cvt.f32.f16 %f125, %rs109;}

	// end inline asm
	// begin inline asm
	{  cvt.f32.f16 %f126, %rs110;}

	// end inline asm
	// begin inline asm
	{  cvt.f32.f16 %f127, %rs111;}

	// end inline asm
	// begin inline asm
	{  cvt.f32.f16 %f128, %rs112;}

	// end inline asm
	// begin inline asm
	{  cvt.f32.f16 %f129, %rs113;}

	// end inline asm
	mad.lo.s32 	%r113, %r40, %r14, %r114;
	shl.b32 	%r73, %r3, 6;
	shl.b32 	%r74, %r2, 3;
	and.b32  	%r75, %r74, 524224;
	shl.b32 	%r76, %r1, 9;
	add.s32 	%r77, %r76, %r75;
	mul.lo.s32 	%r78, %r77, %r14;
	shr.s32 	%r79, %r78, 4;
	add.s32 	%r112, %r79, %r73;
$L__BB2_3:
	ld.param.u64 	%rd18, [_Z9stage_oneILi64ELi8ELi64ELi16ELi4096ELi16EEvPK6half16S2_PKiP6__halfii_param_3];
	ld.param.u64 	%rd17, [_Z9stage_oneILi64ELi8ELi64ELi16ELi4096ELi16EEvPK6half16S2_PKiP6__halfii_param_1];
	mul.wide.s32 	%rd11, %r113, 2;
	cvta.to.global.u64 	%rd12, %rd18;
	add.s64 	%rd13, %rd12, %rd11;
	mul.wide.s32 	%rd14, %r112, 32;
	cvta.to.global.u64 	%rd15, %rd17;
	add.s64 	%rd16, %rd15, %rd14;
	ld.global.v8.b32 	{%r80, %r81, %r82, %r83, %r84, %r85, %r86, %r87}, [%rd16];
	mov.b32 	{%rs128, %rs129}, %r87;
	mov.b32 	{%rs126, %rs127}, %r86;
	mov.b32 	{%rs124, %rs125}, %r85;
	mov.b32 	{%rs122, %rs123}, %r84;
	mov.b32 	{%rs120, %rs121}, %r83;
	mov.b32 	{%rs118, %rs119}, %r82;
	mov.b32 	{%rs116, %rs117}, %r81;
	mov.b32 	{%rs114, %rs115}, %r80;
	// begin inline asm
	{  cvt.f32.f16 %f130, %rs114;}

	// end inline asm
	fma.rn.f32 	%f195, %f66, %f130, 0f00000000;
	// begin inline asm
	{  cvt.f32.f16 %f131, %rs115;}

	// end inline asm
	fma.rn.f32 	%f196, %f67, %f131, %f195;
	// begin inline asm
	{  cvt.f32.f16 %f132, %rs116;}

	// end inline asm
	fma.rn.f32 	%f197, %f68, %f132, %f196;
	// begin inline asm
	{  cvt.f32.f16 %f133, %rs117;}

	// end inline asm
	fma.rn.f32 	%f198, %f69, %f133, %f197;
	// begin inline asm
	{  cvt.f32.f16 %f134, %rs118;}

	// end inline asm
	fma.rn.f32 	%f199, %f70, %f134, %f198;
	// begin inline asm
	{  cvt.f32.f16 %f135, %rs119;}

	// end inline asm
	fma.rn.f32 	%f200, %f71, %f135, %f199;
	// begin inline asm
	{  cvt.f32.f16 %f136, %rs120;}

	// end inline asm
	fma.rn.f32 	%f201, %f72, %f136, %f200;
	// begin inline asm
	{  cvt.f32.f16 %f137, %rs121;}

	// end inline asm
	fma.rn.f32 	%f202, %f73, %f137, %f201;
	// begin inline asm
	{  cvt.f32.f16 %f138, %rs122;}

	// end inline asm
	fma.rn.f32 	%f203, %f74, %f138, %f202;
	// begin inline asm
	{  cvt.f32.f16 %f139, %rs123;}

	// end inline asm
	fma.rn.f32 	%f204, %f75, %f139, %f203;
	// begin inline asm
	{  cvt.f32.f16 %f140, %rs124;}

	// end inline asm
	fma.rn.f32 	%f205, %f76, %f140, %f204;
	// begin inline asm
	{  cvt.f32.f16 %f141, %rs125;}

	// end inline asm
	fma.rn.f32 	%f206, %f77, %f141, %f205;
	// begin inline asm
	{  cvt.f32.f16 %f142, %rs126;}

	// end inline asm
	fma.rn.f32 	%f207, %f78, %f142, %f206;
	// begin inline asm
	{  cvt.f32.f16 %f143, %rs127;}

	// end inline asm
	fma.rn.f32 	%f208, %f79, %f143, %f207;
	// begin inline asm
	{  cvt.f32.f16 %f144, %rs128;}

	// end inline asm
	fma.rn.f32 	%f209, %f80, %f144, %f208;
	// begin inline asm
	{  cvt.f32.f16 %f145, %rs129;}

	// end inline asm
	fma.rn.f32 	%f210, %f81, %f145, %f209;
	ld.global.v8.b32 	{%r88, %r89, %r90, %r91, %r92, %r93, %r94, %r95}, [%rd16+32];
	mov.b32 	{%rs144, %rs145}, %r95;
	mov.b32 	{%rs142, %rs143}, %r94;
	mov.b32 	{%rs140, %rs141}, %r93;
	mov.b32 	{%rs138, %rs139}, %r92;
	mov.b32 	{%rs136, %rs137}, %r91;
	mov.b32 	{%rs134, %rs135}, %r90;
	mov.b32 	{%rs132, %rs133}, %r89;
	mov.b32 	{%rs130, %rs131}, %r88;
	add.f32 	%f211, %f210, 0f00000000;
	// begin inline asm
	{  cvt.f32.f16 %f146, %rs130;}

	// end inline asm
	fma.rn.f32 	%f212, %f82, %f146, 0f00000000;
	// begin inline asm
	{  cvt.f32.f16 %f147, %rs131;}

	// end inline asm
	fma.rn.f32 	%f213, %f83, %f147, %f212;
	// begin inline asm
	{  cvt.f32.f16 %f148, %rs132;}

	// end inline asm
	fma.rn.f32 	%f214, %f84, %f148, %f213;
	// begin inline asm
	{  cvt.f32.f16 %f149, %rs133;}

	// end inline asm
	fma.rn.f32 	%f215, %f85, %f149, %f214;
	// begin inline asm
	{  cvt.f32.f16 %f150, %rs134;}

	// end inline asm
	fma.rn.f32 	%f216, %f86, %f150, %f215;
	// begin inline asm
	{  cvt.f32.f16 %f151, %rs135;}

	// end inline asm
	fma.rn.f32 	%f217, %f87, %f151, %f216;
	// begin inline asm
	{  cvt.f32.f16 %f152, %rs136;}

	// end inline asm
	fma.rn.f32 	%f218, %f88, %f152, %f217;
	// begin inline asm
	{  cvt.f32.f16 %f153, %rs137;}

	// end inline asm
	fma.rn.f32 	%f219, %f89, %f153, %f218;
	// begin inline asm
	{  cvt.f32.f16 %f154, %rs138;}

	// end inline asm
	fma.rn.f32 	%f220, %f90, %f154, %f219;
	// begin inline asm
	{  cvt.f32.f16 %f155, %rs139;}

	// end inline asm
	fma.rn.f32 	%f221, %f91, %f155, %f220;
	// begin inline asm
	{  cvt.f32.f16 %f156, %rs140;}

	// end inline asm
	fma.rn.f32 	%f222, %f92, %f156, %f221;
	// begin inline asm
	{  cvt.f32.f16 %f157, %rs141;}

	// end inline asm
	fma.rn.f32 	%f223, %f93, %f157, %f222;
	// begin inline asm
	{  cvt.f32.f16 %f158, %rs142;}

	// end inline asm
	fma.rn.f32 	%f224, %f94, %f158, %f223;
	// begin inline asm
	{  cvt.f32.f16 %f159, %rs143;}

	// end inline asm
	fma.rn.f32 	%f225, %f95, %f159, %f224;
	// begin inline asm
	{  cvt.f32.f16 %f160, %rs144;}

	// end inline asm
	fma.rn.f32 	%f226, %f96, %f160, %f225;
	// begin inline asm
	{  cvt.f32.f16 %f161, %rs145;}

	// end inline asm
	fma.rn.f32 	%f227, %f97, %f161, %f226;
	add.f32 	%f228, %f211, %f227;
	ld.global.v8.b32 	{%r96, %r97, %r98, %r99, %r100, %r101, %r102, %r103}, [%rd16+64];
	mov.b32 	{%rs160, %rs161}, %r103;
	mov.b32 	{%rs158, %rs159}, %r102;
	mov.b32 	{%rs156, %rs157}, %r101;
	mov.b32 	{%rs154, %rs155}, %r100;
	mov.b32 	{%rs152, %rs153}, %r99;
	mov.b32 	{%rs150, %rs151}, %r98;
	mov.b32 	{%rs148, %rs149}, %r97;
	mov.b32 	{%rs146, %rs147}, %r96;
	// begin inline asm
	{  cvt.f32.f16 %f162, %rs146;}

	// end inline asm
	fma.rn.f32 	%f229, %f98, %f162, 0f00000000;
	// begin inline asm
	{  cvt.f32.f16 %f163, %rs147;}

	// end inline asm
	fma.rn.f32 	%f230, %f99, %f163, %f229;
	// begin inline asm
	{  cvt.f32.f16 %f164, %rs148;}

	// end inline asm
	fma.rn.f32 	%f231, %f100, %f164, %f230;
	// begin inline asm
	{  cvt.f32.f16 %f165, %rs149;}

	// end inline asm
	fma.rn.f32 	%f232, %f101, %f165, %f231;
	// begin inline asm
	{  cvt.f32.f16 %f166, %rs150;}

	// end inline asm
	fma.rn.f32 	%f233, %f102, %f166, %f232;
	// begin inline asm
	{  cvt.f32.f16 %f167, %rs151;}

	// end inline asm
	fma.rn.f32 	%f234, %f103, %f167, %f233;
	// begin inline asm
	{  cvt.f32.f16 %f168, %rs152;}

	// end inline asm
	fma.rn.f32 	%f235, %f104, %f168, %f234;
	// begin inline asm
	{  cvt.f32.f16 %f169, %rs153;}

	// end inline asm
	fma.rn.f32 	%f236, %f105, %f169, %f235;
	// begin inline asm
	{  cvt.f32.f16 %f170, %rs154;}

	// end inline asm
	fma.rn.f32 	%f237, %f106, %f170, %f236;
	// begin inline asm
	{  cvt.f32.f16 %f171, %rs155;}

	// end inline asm
	fma.rn.f32 	%f238, %f107, %f171, %f237;
	// begin inline asm
	{  cvt.f32.f16 %f172, %rs156;}

	// end inline asm
	fma.rn.f32 	%f239, %f108, %f172, %f238;
	// begin inline asm
	{  cvt.f32.f16 %f173, %rs157;}

	// end inline asm
	fma.rn.f32 	%f240, %f109, %f173, %f239;
	// begin inline asm
	{  cvt.f32.f16 %f174, %rs158;}

	// end inline asm
	fma.rn.f32 	%f241, %f110, %f174, %f240;
	// begin inline asm
	{  cvt.f32.f16 %f175, %rs159;}

	// end inline asm
	fma.rn.f32 	%f242, %f111, %f175, %f241;
	// begin inline asm
	{  cvt.f32.f16 %f176, %rs160;}

	// end inline asm
	fma.rn.f32 	%f243, %f112, %f176, %f242;
	// begin inline asm
	{  cvt.f32.f16 %f177, %rs161;}

	// end inline asm
	fma.rn.f32 	%f244, %f113, %f177, %f243;
	add.f32 	%f245, %f228, %f244;
	ld.global.v8.b32 	{%r104, %r105, %r106, %r107, %r108, %r109, %r110, %r111}, [%rd16+96];
	mov.b32 	{%rs176, %rs177}, %r111;
	mov.b32 	{%rs174, %rs175}, %r110;
	mov.b32 	{%rs172, %rs173}, %r109;
	mov.b32 	{%rs170, %rs171}, %r108;
	mov.b32 	{%rs168, %rs169}, %r107;
	mov.b32 	{%rs166, %rs167}, %r106;
	mov.b32 	{%rs164, %rs165}, %r105;
	mov.b32 	{%rs162, %rs163}, %r104;
	// begin inline asm
	{  cvt.f32.f16 %f178, %rs162;}

	// end inline asm
	fma.rn.f32 	%f246, %f114, %f178, 0f00000000;
	// begin inline asm
	{  cvt.f32.f16 %f179, %rs163;}

	// end inline asm
	fma.rn.f32 	%f247, %f115, %f179, %f246;
	// begin inline asm
	{  cvt.f32.f16 %f180, %rs164;}

	// end inline asm
	fma.rn.f32 	%f248, %f116, %f180, %f247;
	// begin inline asm
	{  cvt.f32.f16 %f181, %rs165;}

	// end inline asm
	fma.rn.f32 	%f249, %f117, %f181, %f248;
	// begin inline asm
	{  cvt.f32.f16 %f182, %rs166;}

	// end inline asm
	fma.rn.f32 	%f250, %f118, %f182, %f249;
	// begin inline asm
	{  cvt.f32.f16 %f183, %rs167;}

	// end inline asm
	fma.rn.f32 	%f251, %f119, %f183, %f250;
	// begin inline asm
	{  cvt.f32.f16 %f184, %rs168;}

	// end inline asm
	fma.rn.f32 	%f252, %f120, %f184, %f251;
	// begin inline asm
	{  cvt.f32.f16 %f185, %rs169;}

	// end inline asm
	fma.rn.f32 	%f253, %f121, %f185, %f252;
	// begin inline asm
	{  cvt.f32.f16 %f186, %rs170;}

	// end inline asm
	fma.rn.f32 	%f254, %f122, %f186, %f253;
	// begin inline asm
	{  cvt.f32.f16 %f187, %rs171;}

	// end inline asm
	fma.rn.f32 	%f255, %f123, %f187, %f254;
	// begin inline asm
	{  cvt.f32.f16 %f188, %rs172;}

	// end inline asm
	fma.rn.f32 	%f256, %f124, %f188, %f255;
	// begin inline asm
	{  cvt.f32.f16 %f189, %rs173;}

	// end inline asm
	fma.rn.f32 	%f257, %f125, %f189, %f256;
	// begin inline asm
	{  cvt.f32.f16 %f190, %rs174;}

	// end inline asm
	fma.rn.f32 	%f258, %f126, %f190, %f257;
	// begin inline asm
	{  cvt.f32.f16 %f191, %rs175;}

	// end inline asm
	fma.rn.f32 	%f259, %f127, %f191, %f258;
	// begin inline asm
	{  cvt.f32.f16 %f192, %rs176;}

	// end inline asm
	fma.rn.f32 	%f260, %f128, %f192, %f259;
	// begin inline asm
	{  cvt.f32.f16 %f193, %rs177;}

	// end inline asm
	fma.rn.f32 	%f261, %f129, %f193, %f260;
	add.f32 	%f194, %f245, %f261;
	// begin inline asm
	{  cvt.rn.f16.f32 %rs178, %f194;}

	// end inline asm
	st.global.u16 	[%rd13], %rs178;
	add.s32 	%r114, %r114, 1;
	add.s32 	%r113, %r113, 1;
	add.s32 	%r112, %r112, 4;
	setp.lt.s32 	%p3, %r114, %r5;
	@%p3 bra 	$L__BB2_3;
$L__BB2_4:
	ret;

}
	// .globl	_Z9stage_twoILi128ELi16ELi4096ELi32ELi8EEvPK6half16S2_PKiP6__halfii
.visible .entry _Z9stage_twoILi128ELi16ELi4096ELi32ELi8EEvPK6half16S2_PKiP6__halfii(
	.param .u64 .ptr .align 1 _Z9stage_twoILi128ELi16ELi4096ELi32ELi8EEvPK6half16S2_PKiP6__halfii_param_0,
	.param .u64 .ptr .align 1 _Z9stage_twoILi128ELi16ELi4096ELi32ELi8EEvPK6half16S2_PKiP6__halfii_param_1,
	.param .u64 .ptr .align 1 _Z9stage_twoILi128ELi16ELi4096ELi32ELi8EEvPK6half16S2_PKiP6__halfii_param_2,
	.param .u64 .ptr .align 1 _Z9stage_twoILi128ELi16ELi4096ELi32ELi8EEvPK6half16S2_PKiP6__halfii_param_3,
	.param .u32 _Z9stage_twoILi128ELi16ELi4096ELi32ELi8EEvPK6half16S2_PKiP6__halfii_param_4,
	.param .u32 _Z9stage_twoILi128ELi16ELi4096ELi32ELi8EEvPK6half16S2_PKiP6__halfii_param_5
)
{
	.reg .pred 	%p<6>;
	.reg .b16 	%rs<98>;
	.reg .b32 	%r<110>;
	.reg .b32 	%f<160>;
	.reg .b64 	%rd<24>;

	ld.param.u64 	%rd6, [_Z9stage_twoILi128ELi16ELi4096ELi32ELi8EEvPK6half16S2_PKiP6__halfii_param_0];
	ld.param.u64 	%rd7, [_Z9stage_twoILi128ELi16ELi4096ELi32ELi8EEvPK6half16S2_PKiP6__halfii_param_1];
	ld.param.u64 	%rd8, [_Z9stage_twoILi128ELi16ELi4096ELi32ELi8EEvPK6half16S2_PKiP6__halfii_param_2];
	ld.param.u32 	%r20, [_Z9stage_twoILi128ELi16ELi4096ELi32ELi8EEvPK6half16S2_PKiP6__halfii_param_4];
	cvta.to.global.u64 	%rd1, %rd7;
	cvta.to.global.u64 	%rd2, %rd6;
	cvta.to.global.u64 	%rd9, %rd8;
	mov.u32 	%r1, %ctaid.x;
	mov.u32 	%r2, %ctaid.y;
	mov.u32 	%r3, %tid.x;
	shl.b32 	%r21, %r1, 5;
	add.s32 	%r22, %r21, %r2;
	mul.lo.s32 	%r23, %r22, %r20;
	shr.s32 	%r24, %r23, 31;
	shr.u32 	%r25, %r24, 28;
	add.s32 	%r26, %r23, %r25;
	shr.s32 	%r4, %r26, 4;
	mul.wide.u32 	%rd10, %r1, 4;
	add.s64 	%rd11, %rd9, %rd10;
	ld.global.u32 	%r27, [%rd11];
	sub.s32 	%r28, %r20, %r27;
	max.s32 	%r29, %r28, 0;
	min.s32 	%r30, %r29, %r20;
	add.s32 	%r31, %r20, -4096;
	max.s32 	%r32, %r30, %r31;
	shr.s32 	%r33, %r32, 31;
	shr.u32 	%r34, %r33, 28;
	add.s32 	%r35, %r32, %r34;
	shr.s32 	%r106, %r35, 4;
	shr.s32 	%r36, %r20, 31;
	shr.u32 	%r37, %r36, 28;
	add.s32 	%r38, %r20, %r37;
	shr.s32 	%r6, %r38, 4;
	setp.le.s32 	%p1, %r6, %r106;
	mov.f32 	%f159, 0f00000000;
	@%p1 bra 	$L__BB3_6;
	shl.b32 	%r39, %r2, 5;
	and.b32  	%r40, %r39, 2097024;
	shl.b32 	%r41, %r1, 10;
	add.s32 	%r42, %r41, %r40;
	mul.lo.s32 	%r43, %r42, %r20;
	shr.s32 	%r7, %r43, 4;
	mul.lo.s32 	%r44, %r20, %r3;
	shr.s32 	%r45, %r44, 31;
	shr.u32 	%r46, %r45, 28;
	add.s32 	%r47, %r44, %r46;
	shr.s32 	%r8, %r47, 4;
	sub.s32 	%r48, %r6, %r106;
	add.s32 	%r9, %r106, 1;
	and.b32  	%r49, %r48, 1;
	setp.eq.b32 	%p2, %r49, 1;
	not.pred 	%p3, %p2;
	mov.f32 	%f159, 0f00000000;
	@%p3 bra 	$L__BB3_3;
	add.s32 	%r50, %r106, %r4;
	mul.wide.s32 	%rd12, %r50, 32;
	add.s64 	%rd13, %rd2, %rd12;
	ld.global.v8.b32 	{%r51, %r52, %r53, %r54, %r55, %r56, %r57, %r58}, [%rd13];
	mov.b32 	{%rs29, %rs31}, %r58;
	mov.b32 	{%rs25, %rs27}, %r57;
	mov.b32 	{%rs21, %rs23}, %r56;
	mov.b32 	{%rs17, %rs19}, %r55;
	mov.b32 	{%rs13, %rs15}, %r54;
	mov.b32 	{%rs9, %rs11}, %r53;
	mov.b32 	{%rs5, %rs7}, %r52;
	mov.b32 	{%rs1, %rs3}, %r51;
	add.s32 	%r59, %r7, %r8;
	add.s32 	%r60, %r59, %r106;
	mul.wide.s32 	%rd14, %r60, 32;
	add.s64 	%rd15, %rd1, %rd14;
	ld.global.v8.b32 	{%r61, %r62, %r63, %r64, %r65, %r66, %r67, %r68}, [%rd15];
	mov.b32 	{%rs30, %rs32}, %r68;
	mov.b32 	{%rs26, %rs28}, %r67;
	mov.b32 	{%rs22, %rs24}, %r66;
	mov.b32 	{%rs18, %rs20}, %r65;
	mov.b32 	{%rs14, %rs16}, %r64;
	mov.b32 	{%rs10, %rs12}, %r63;
	mov.b32 	{%rs6, %rs8}, %r62;
	mov.b32 	{%rs2, %rs4}, %r61;
	// begin inline asm
	{  cvt.f32.f16 %f10, %rs1;}

	// end inline asm
	// begin inline asm
	{  cvt.f32.f16 %f11, %rs2;}

	// end inline asm
	fma.rn.f32 	%f42, %f10, %f11, 0f00000000;
	// begin inline asm
	{  cvt.f32.f16 %f12, %rs3;}

	// end inline asm
	// begin inline asm
	{  cvt.f32.f16 %f13, %rs4;}

	// end inline asm
	fma.rn.f32 	%f43, %f12, %f13, %f42;
	// begin inline asm
	{  cvt.f32.f16 %f14, %rs5;}

	// end inline asm
	// begin inline asm
	{  cvt.f32.f16 %f15, %rs6;}

	// end inline asm
	fma.rn.f32 	%f44, %f14, %f15, %f43;
	// begin inline asm
	{  cvt.f32.f16 %f16, %rs7;}

	// end inline asm
	// begin inline asm
	{  cvt.f32.f16 %f17, %rs8;}

	// end inline asm
	fma.rn.f32 	%f45, %f16, %f17, %f44;
	// begin inline asm
	{  cvt.f32.f16 %f18, %rs9;}

	// end inline asm
	// begin inline asm
	{  cvt.f32.f16 %f19, %rs10;}

	// end inline asm
	fma.rn.f32 	%f46, %f18, %f19, %f45;
	// begin inline asm
	{  cvt.f32.f16 %f20, %rs11;}

	// end inline asm
	// begin inline asm
	{  cvt.f32.f16 %f21, %rs12;}

	// end inline asm
	fma.rn.f32 	%f47, %f20, %f21, %f46;
	// begin inline asm
	{  cvt.f32.f16 %f22, %rs13;}

	// end inline asm
	// begin inline asm
	{  cvt.f32.f16 %f23, %rs14;}

	// end inline asm
	fma.rn.f32 	%f48, %f22, %f23, %f47;
	// begin inline asm
	{  cvt.f32.f16 %f24, %rs15;}

	// end inline asm
	// begin inline asm
	{  cvt.f32.f16 %f25, %rs16;}

	// end inline asm
	fma.rn.f32 	%f49, %f24, %f25, %f48;
	// begin inline asm
	{  cvt.f32.f16 %f26, %rs17;}

	// end inline asm
	// begin inline asm
	{  cvt.f32.f16 %f27, %rs18;}

	// end inline asm
	fma.rn.f32 	%f50, %f26, %f27, %f49;
	// begin inline asm
	{  cvt.f32.f16 %f28, %rs19;}

	// end inline asm
	// begin inline asm
	{  cvt.f32.f16 %f29, %rs20;}

	// end inline asm
	fma.rn.f32 	%f51, %f28, %f29, %f50;
	// begin inline asm
	{  cvt.f32.f16 %f30, %rs21;}

	// end inline asm
	// begin inline asm
	{  cvt.f32.f16 %f31, %rs22;}

	// end inline asm
	fma.rn.f32 	%f52, %f30, %f31, %f51;
	// begin inline asm
	{  cvt.f32.f16 %f32, %rs23;}

	// end inline asm
	// begin inline asm
	{  cvt.f32.f16 %f33, %rs24;}

	// end inline asm
	fma.rn.f32 	%f53, %f32, %f33, %f52;
	// begin inline asm
	{  cvt.f32.f16 %f34, %rs25;}

	// end inline asm
	// begin inline asm
	{  cvt.f32.f16 %f35, %rs26;}

	// end inline asm
	fma.rn.f32 	%f54, %f34, %f35, %f53;
	// begin inline asm
	{  cvt.f32.f16 %f36, %rs27;}

	// end inline asm
	// begin inline asm
	{  cvt.f32.f16 %f37, %rs28;}

	// end inline asm
	fma.rn.f32 	%f55, %f36, %f37, %f54;
	// begin inline asm
	{  cvt.f32.f16 %f38, %rs29;}

	// end inline asm
	// begin inline asm
	{  cvt.f32.f16 %f39, %rs30;}

	// end inline asm
	fma.rn.f32 	%f56, %f38, %f39, %f55;
	// begin inline asm
	{  cvt.f32.f16 %f40, %rs31;}

	// end inline asm
	// begin inline asm
	{  cvt.f32.f16 %f41, %rs32;}

	// end inline asm
	fma.rn.f32 	%f57, %f40, %f41, %f56;
	add.f32 	%f159, %f57, 0f00000000;
	mov.u32 	%r106, %r9;
$L__BB3_3:
	setp.eq.s32 	%p4, %r6, %r9;
	@%p4 bra 	$L__BB3_6;
	sub.s32 	%r109, %r106, %r6;
	add.s64 	%rd3, %rd1, 32;
	add.s32 	%r69, %r106, %r7;
	add.s32 	%r108, %r69, %r8;
	add.s64 	%rd4, %rd2, 32;
	add.s32 	%r107, %r106, %r4;
$L__BB3_5:
	mul.wide.s32 	%rd16, %r108, 32;
	add.s64 	%rd17, %rd3, %rd16;
	mul.wide.s32 	%rd18, %r107, 32;
	add.s64 	%rd19, %rd4, %rd18;
	ld.global.v8.b32 	{%r70, %r71, %r72, %r73, %r74, %r75, %r76, %r77}, [%rd19+-32];
	mov.b32 	{%rs61, %rs63}, %r77;
	mov.b32 	{%rs57, %rs59}, %r76;
	mov.b32 	{%rs53, %rs55}, %r75;
	mov.b32 	{%rs49, %rs51}, %r74;
	mov.b32 	{%rs45, %rs47}, %r73;
	mov.b32 	{%rs41, %rs43}, %r72;
	mov.b32 	{%rs37, %rs39}, %r71;
	mov.b32 	{%rs33, %rs35}, %r70;
	ld.global.v8.b32 	{%r78, %r79, %r80, %r81, %r82, %r83, %r84, %r85}, [%rd17+-32];
	mov.b32 	{%rs62, %rs64}, %r85;
	mov.b32 	{%rs58, %rs60}, %r84;
	mov.b32 	{%rs54, %rs56}, %r83;
	mov.b32 	{%rs50, %rs52}, %r82;
	mov.b32 	{%rs46, %rs48}, %r81;
	mov.b32 	{%rs42, %rs44}, %r80;
	mov.b32 	{%rs38, %rs40}, %r79;
	mov.b32 	{%rs34, %rs36}, %r78;
	// begin inline asm
	{  cvt.f32.f16 %f58, %rs33;}

	// end inline asm
	// begin inline asm
	{  cvt.f32.f16 %f59, %rs34;}

	// end inline asm
	fma.rn.f32 	%f122, %f58, %f59, 0f00000000;
	// begin inline asm
	{  cvt.f32.f16 %f60, %rs35;}

	// end inline asm
	// begin inline asm
	{  cvt.f32.f16 %f61, %rs36;}

	// end inline asm
	fma.rn.f32 	%f123, %f60, %f61, %f122;
	// begin inline asm
	{  cvt.f32.f16 %f62, %rs37;}

	// end inline asm
	// begin inline asm
	{  cvt.f32.f16 %f63, %rs38;}

	// end inline asm
	fma.rn.f32 	%f124, %f62, %f63, %f123;
	// begin inline asm
	{  cvt.f32.f16 %f64, %rs39;}

	// end inline asm
	// begin inline asm
	{  cvt.f32.f16 %f65, %rs40;}

	// end inline asm
	fma.rn.f32 	%f125, %f64, %f65, %f124;
	// begin inline asm
	{  cvt.f32.f16 %f66, %rs41;}

	// end inline asm
	// begin inline asm
	{  cvt.f32.f16 %f67, %rs42;}

	// end inline asm
	fma.rn.f32 	%f126, %f66, %f67, %f125;
	// begin inline asm
	{  cvt.f32.f16 %f68, %rs43;}

	// end inline asm
	// begin inline asm
	{  cvt.f32.f16 %f69, %rs44;}

	// end inline asm
	fma.rn.f32 	%f127, %f68, %f69, %f126;
	// begin inline asm
	{  cvt.f32.f16 %f70, %rs45;}

	// end inline asm
	// begin inline asm
	{  cvt.f32.f16 %f71, %rs46;}

	// end inline asm
	fma.rn.f32 	%f128, %f70, %f71, %f127;
	// begin inline asm
	{  cvt.f32.f16 %f72, %rs47;}

	// end inline asm
	// begin inline asm
	{  cvt.f32.f16 %f73, %rs48;}

	// end inline asm
	fma.rn.f32 	%f129, %f72, %f73, %f128;
	// begin inline asm
	{  cvt.f32.f16 %f74, %rs49;}

	// end inline asm
	// begin inline asm
	{  cvt.f32.f16 %f75, %rs50;}

	// end inline asm
	fma.rn.f32 	%f130, %f74, %f75, %f129;
	// begin inline asm
	{  cvt.f32.f16 %f76, %rs51;}

	// end inline asm
	// begin inline asm
	{  cvt.f32.f16 %f77, %rs52;}

	// end inline asm
	fma.rn.f32 	%f131, %f76, %f77, %f130;
	// begin inline asm
	{  cvt.f32.f16 %f78, %rs53;}

	// end inline asm
	// begin inline asm
	{  cvt.f32.f16 %f79, %rs54;}

	// end inline asm
	fma.rn.f32 	%f132, %f78, %f79, %f131;
	// begin inline asm
	{  cvt.f32.f16 %f80, %rs55;}

	// end inline asm
	// begin inline asm
	{  cvt.f32.f16 %f81, %rs56;}

	// end inline asm
	fma.rn.f32 	%f133, %f80, %f81, %f132;
	// begin inline asm
	{  cvt.f32.f16 %f82, %rs57;}

	// end inline asm
	// begin inline asm
	{  cvt.f32.f16 %f83, %rs58;}

	// end inline asm
	fma.rn.f32 	%f134, %f82, %f83, %f133;
	// begin inline asm
	{  cvt.f32.f16 %f84, %rs59;}

	// end inline asm
	// begin inline asm
	{  cvt.f32.f16 %f85, %rs60;}

	// end inline asm
	fma.rn.f32 	%f135, %f84, %f85, %f134;
	// begin inline asm
	{  cvt.f32.f16 %f86, %rs61;}

	// end inline asm
	// begin inline asm
	{  cvt.f32.f16 %f87, %rs62;}

	// end inline asm
	fma.rn.f32 	%f136, %f86, %f87, %f135;
	// begin inline asm
	{  cvt.f32.f16 %f88, %rs63;}

	// end inline asm
	// begin inline asm
	{  cvt.f32.f16 %f89, %rs64;}

	// end inline asm
	fma.rn.f32 	%f137, %f88, %f89, %f136;
	add.f32 	%f138, %f159, %f137;
	ld.global.v8.b32 	{%r86, %r87, %r88, %r89, %r90, %r91, %r92, %r93}, [%rd19];
	mov.b32 	{%rs93, %rs95}, %r93;
	mov.b32 	{%rs89, %rs91}, %r92;
	mov.b32 	{%rs85, %rs87}, %r91;
	mov.b32 	{%rs81, %rs83}, %r90;
	mov.b32 	{%rs77, %rs79}, %r89;
	mov.b32 	{%rs73, %rs75}, %r88;
	mov.b32 	{%rs69, %rs71}, %r87;
	mov.b32 	{%rs65, %rs67}, %r86;
	ld.global.v8.b32 	{%r94, %r95, %r96, %r97, %r98, %r99, %r100, %r101}, [%rd17];
	mov.b32 	{%rs94, %rs96}, %r101;
	mov.b32 	{%rs90, %rs92}, %r100;
	mov.b32 	{%rs86, %rs88}, %r99;
	mov.b32 	{%rs82, %rs84}, %r98;
	mov.b32 	{%rs78, %rs80}, %r97;
	mov.b32 	{%rs74, %rs76}, %r96;
	mov.b32 	{%rs70, %rs72}, %r95;
	mov.b32 	{%rs66, %rs68}, %r94;
	// begin inline asm
	{  cvt.f32.f16 %f90, %rs65;}

	// end inline asm
	// begin inline asm
	{  cvt.f32.f16 %f91, %rs66;}

	// end inline asm
	fma.rn.f32 	%f139, %f90, %f91, 0f00000000;
	// begin inline asm
	{  cvt.f32.f16 %f92, %rs67;}

	// end inline asm
	// begin inline asm
	{  cvt.f32.f16 %f93, %rs68;}

	// end inline asm
	fma.rn.f32 	%f140, %f92, %f93, %f139;
	// begin inline asm
	{  cvt.f32.f16 %f94, %rs69;}

	// end inline asm
	// begin inline asm
	{  cvt.f32.f16 %f95, %rs70;}

	// end inline asm
	fma.rn.f32 	%f141, %f94, %f95, %f140;
	// begin inline asm
	{  cvt.f32.f16 %f96, %rs71;}

	// end inline asm
	// begin inline asm
	{  cvt.f32.f16 %f97, %rs72;}

	// end inline asm
	fma.rn.f32 	%f142, %f96, %f97, %f141;
	// begin inline asm
	{  cvt.f32.f16 %f98, %rs73;}

	// end inline asm
	// begin inline asm
	{  cvt.f32.f16 %f99, %rs74;}

	// end inline asm
	fma.rn.f32 	%f143, %f98, %f99, %f142;
	// begin inline asm
	{  cvt.f32.f16 %f100, %rs75;}

	// end inline asm
	// begin inline asm
	{  cvt.f32.f16 %f101, %rs76;}

	// end inline asm
	fma.rn.f32 	%f144, %f100, %f101, %f143;
	// begin inline asm
	{  cvt.f32.f16 %f102, %rs77;}

	// end inline asm
	// begin inline asm
	{  cvt.f32.f16 %f103, %rs78;}

	// end inline asm
	fma.rn.f32 	%f145, %f102, %f103, %f144;
	// begin inline asm
	{  cvt.f32.f16 %f104, %rs79;}

	// end inline asm
	// begin inline asm
	{  cvt.f32.f16 %f105, %rs80;}

	// end inline asm
	fma.rn.f32 	%f146, %f104, %f105, %f145;
	// begin inline asm
	{  cvt.f32.f16 %f106, %rs81;}

	// end inline asm
	// begin inline asm
	{  cvt.f32.f16 %f107, %rs82;}

	// end inline asm
	fma.rn.f32 	%f147, %f106, %f107, %f146;
	// begin inline asm
	{  cvt.f32.f16 %f108, %rs83;}

	// end inline asm
	// begin inline asm
	{  cvt.f32.f16 %f109, %rs84;}

	// end inline asm
	fma.rn.f32 	%f148, %f108, %f109, %f147;
	// begin inline asm
	{  cvt.f32.f16 %f110, %rs85;}

	// end inline asm
	// begin inline asm
	{  cvt.f32.f16 %f111, %rs86;}

	// end inline asm
	fma.rn.f32 	%f149, %f110, %f111, %f148;
	// begin inline asm
	{  cvt.f32.f16 %f112, %rs87;}

	// end inline asm
	// begin inline asm
	{  cvt.f32.f16 %f113, %rs88;}

	// end inline asm
	fma.rn.f32 	%f150, %f112, %f113, %f149;
	// begin inline asm
	{  cvt.f32.f16 %f114, %rs89;}

	// end inline asm
	// begin inline asm
	{  cvt.f32.f16 %f115, %rs90;}

	// end inline asm
	fma.rn.f32 	%f151, %f114, %f115, %f150;
	// begin inline asm
	{  cvt.f32.f16 %f116, %rs91;}

	// end inline asm
	// begin inline asm
	{  cvt.f32.f16 %f117, %rs92;}

	// end inline asm
	fma.rn.f32 	%f152, %f116, %f117, %f151;
	// begin inline asm
	{  cvt.f32.f16 %f118, %rs93;}

	// end inline asm
	// begin inline asm
	{  cvt.f32.f16 %f119, %rs94;}

	// end inline asm
	fma.rn.f32 	%f153, %f118, %f119, %f152;
	// begin inline asm
	{  cvt.f32.f16 %f120, %rs95;}

	// end inline asm
	// begin inline asm
	{  cvt.f32.f16 %f121, %rs96;}

	// end inline asm
	fma.rn.f32 	%f154, %f120, %f121, %f153;
	add.f32 	%f159, %f138, %f154;
	add.s32 	%r109, %r109, 2;
	add.s32 	%r108, %r108, 2;
	add.s32 	%r107, %r107, 2;
	setp.ne.s32 	%p5, %r109, 0;
	@%p5 bra 	$L__BB3_5;
$L__BB3_6:
	ld.param.u64 	%rd23, [_Z9stage_twoILi128ELi16ELi4096ELi32ELi8EEvPK6half16S2_PKiP6__halfii_param_3];
	shl.b32 	%r102, %r2, 7;
	shl.b32 	%r103, %r1, 12;
	cvta.to.global.u64 	%rd20, %rd23;
	// begin inline asm
	{  cvt.rn.f16.f32 %rs97, %f159;}

	// end inline asm
	add.s32 	%r104, %r102, %r3;
	add.s32 	%r105, %r104, %r103;
	mul.wide.u32 	%rd21, %r105, 2;
	add.s64 	%rd22, %rd20, %rd21;
	st.global.u16 	[%rd22], %rs97;
	ret;

}
	// .globl	_Z9stage_twoILi80ELi16ELi4096ELi32ELi32EEvPK6half16S2_PKiP6__halfii
.visible .entry _Z9stage_twoILi80ELi16ELi4096ELi32ELi32EEvPK6half16S2_PKiP6__halfii(
	.param .u64 .ptr .align 1 _Z9stage_twoILi80ELi16ELi4096ELi32ELi32EEvPK6half16S2_PKiP6__halfii_param_0,
	.param .u64 .ptr .align 1 _Z9stage_twoILi80ELi16ELi4096ELi32ELi32EEvPK6half16S2_PKiP6__halfii_param_1,
	.param .u64 .ptr .align 1 _Z9stage_twoILi80ELi16ELi4096ELi32ELi32EEvPK6half16S2_PKiP6__halfii_param_2,
	.param .u64 .ptr .align 1 _Z9stage_twoILi80ELi16ELi4096ELi32ELi32EEvPK6half16S2_PKiP6__halfii_param_3,
	.param .u32 _Z9stage_twoILi80ELi16ELi4096ELi32ELi32EEvPK6half16S2_PKiP6__halfii_param_4,
	.param .u32 _Z9stage_twoILi80ELi16ELi4096ELi32ELi32EEvPK6half16S2_PKiP6__halfii_param_5
)
{
	.reg .pred 	%p<6>;
	.reg .b16 	%rs<98>;
	.reg .b32 	%r<121>;
	.reg .b32 	%f<160>;
	.reg .b64 	%rd<28>;

	ld.param.u64 	%rd4, [_Z9stage_twoILi80ELi16ELi4096ELi32ELi32EEvPK6half16S2_PKiP6__halfii_param_2];
	ld.param.u32 	%r17, [_Z9stage_twoILi80ELi16ELi4096ELi32ELi32EEvPK6half16S2_PKiP6__halfii_param_4];
	cvta.to.global.u64 	%rd5, %rd4;
	mov.u32 	%r18, %ctaid.x;
	mov.u32 	%r19, %ctaid.y;
	mov.u32 	%r1, %tid.x;
	shl.b32 	%r20, %r18, 5;
	add.s32 	%r21, %r20, %r19;
	mul.lo.s32 	%r22, %r21, %r17;
	shr.s32 	%r23, %r22, 31;
	shr.u32 	%r24, %r23, 28;
	add.s32 	%r25, %r22, %r24;
	shr.s32 	%r2, %r25, 4;
	mul.wide.u32 	%rd6, %r18, 4;
	add.s64 	%rd7, %rd5, %rd6;
	ld.global.u32 	%r26, [%rd7];
	sub.s32 	%r27, %r17, %r26;
	max.s32 	%r28, %r27, 0;
	min.s32 	%r29, %r28, %r17;
	add.s32 	%r30, %r17, -4096;
	max.s32 	%r31, %r29, %r30;
	shr.s32 	%r32, %r31, 31;
	shr.u32 	%r33, %r32, 28;
	add.s32 	%r34, %r31, %r33;
	shr.s32 	%r117, %r34, 4;
	shr.s32 	%r35, %r17, 31;
	shr.u32 	%r36, %r35, 28;
	add.s32 	%r37, %r17, %r36;
	shr.s32 	%r4, %r37, 4;
	setp.le.s32 	%p1, %r4, %r117;
	mov.f32 	%f159, 0f00000000;
	@%p1 bra 	$L__BB4_6;
	ld.param.u32 	%r114, [_Z9stage_twoILi80ELi16ELi4096ELi32ELi32EEvPK6half16S2_PKiP6__halfii_param_4];
	mul.lo.s32 	%r38, %r114, %r1;
	shr.s32 	%r39, %r38, 31;
	shr.u32 	%r40, %r39, 28;
	add.s32 	%r41, %r38, %r40;
	shr.s32 	%r5, %r41, 4;
	sub.s32 	%r42, %r4, %r117;
	add.s32 	%r6, %r117, 1;
	and.b32  	%r43, %r42, 1;
	setp.eq.b32 	%p2, %r43, 1;
	not.pred 	%p3, %p2;
	mov.f32 	%f159, 0f00000000;
	@%p3 bra 	$L__BB4_3;
	ld.param.u32 	%r115, [_Z9stage_twoILi80ELi16ELi4096ELi32ELi32EEvPK6half16S2_PKiP6__halfii_param_4];
	ld.param.u64 	%rd25, [_Z9stage_twoILi80ELi16ELi4096ELi32ELi32EEvPK6half16S2_PKiP6__halfii_param_1];
	ld.param.u64 	%rd23, [_Z9stage_twoILi80ELi16ELi4096ELi32ELi32EEvPK6half16S2_PKiP6__halfii_param_0];
	add.s32 	%r44, %r117, %r2;
	cvta.to.global.u64 	%rd8, %rd23;
	mul.wide.s32 	%rd9, %r44, 32;
	add.s64 	%rd10, %rd8, %rd9;
	ld.global.v8.b32 	{%r45, %r46, %r47, %r48, %r49, %r50, %r51, %r52}, [%rd10];
	mov.b32 	{%rs29, %rs31}, %r52;
	mov.b32 	{%rs25, %rs27}, %r51;
	mov.b32 	{%rs21, %rs23}, %r50;
	mov.b32 	{%rs17, %rs19}, %r49;
	mov.b32 	{%rs13, %rs15}, %r48;
	mov.b32 	{%rs9, %rs11}, %r47;
	mov.b32 	{%rs5, %rs7}, %r46;
	mov.b32 	{%rs1, %rs3}, %r45;
	mov.u32 	%r53, %ctaid.x;
	mov.u32 	%r54, %ctaid.y;
	mul.lo.s32 	%r55, %r54, 80;
	mad.lo.s32 	%r56, %r53, 2560, %r55;
	mul.lo.s32 	%r57, %r56, %r115;
	shr.s32 	%r58, %r57, 4;
	add.s32 	%r59, %r58, %r5;
	add.s32 	%r60, %r59, %r117;
	cvta.to.global.u64 	%rd11, %rd25;
	mul.wide.s32 	%rd12, %r60, 32;
	add.s64 	%rd13, %rd11, %rd12;
	ld.global.v8.b32 	{%r61, %r62, %r63, %r64, %r65, %r66, %r67, %r68}, [%rd13];
	mov.b32 	{%rs30, %rs32}, %r68;
	mov.b32 	{%rs26, %rs28}, %r67;
	mov.b32 	{%rs22, %rs24}, %r66;
	mov.b32 	{%rs18, %rs20}, %r65;
	mov.b32 	{%rs14, %rs16}, %r64;
	mov.b32 	{%rs10, %rs12}, %r63;
	mov.b32 	{%rs6, %rs8}, %r62;
	mov.b32 	{%rs2, %rs4}, %r61;
	// begin inline asm
	{  cvt.f32.f16 %f10, %rs1;}

	// end inline asm
	// begin inline asm
	{  cvt.f32.f16 %f11, %rs2;}

	// end inline asm
	fma.rn.f32 	%f42, %f10, %f11, 0f00000000;
	// begin inline asm
	{  cvt.f32.f16 %f12, %rs3;}

	// end inline asm
	// begin inline asm
	{  cvt.f32.f16 %f13, %rs4;}

	// end inline asm
	fma.rn.f32 	%f43, %f12, %f13, %f42;
	// begin inline asm
	{  cvt.f32.f16 %f14, %rs5;}

	// end inline asm
	// begin inline asm
	{  cvt.f32.f16 %f15, %rs6;}

	// end inline asm
	fma.rn.f32 	%f44, %f14, %f15, %f43;
	// begin inline asm
	{  cvt.f32.f16 %f16, %rs7;}

	// end inline asm
	// begin inline asm
	{  cvt.f32.f16 %f17, %rs8;}

	// end inline asm
	fma.rn.f32 	%f45, %f16, %f17, %f44;
	// begin inline asm
	{  cvt.f32.f16 %f18, %rs9;}

	// end inline asm
	// begin inline asm
	{  cvt.f32.f16 %f19, %rs10;}

	// end inline asm
	fma.rn.f32 	%f46, %f18, %f19, %f45;
	// begin inline asm
	{  cvt.f32.f16 %f20, %rs11;}

	// end inline asm
	// begin inline asm
	{  cvt.f32.f16 %f21, %rs12;}

	// end inline asm
	fma.rn.f32 	%f47, %f20, %f21, %f46;
	// begin inline asm
	{  cvt.f32.f16 %f22, %rs13;}

	// end inline asm
	// begin inline asm
	{  cvt.f32.f16 %f23, %rs14;}

	// end inline asm
	fma.rn.f32 	%f48, %f22, %f23, %f47;
	// begin inline asm
	{  cvt.f32.f16 %f24, %rs15;}

	// end inline asm
	// begin inline asm
	{  cvt.f32.f16 %f25, %rs16;}

	// end inline asm
	fma.rn.f32 	%f49, %f24, %f25, %f48;
	// begin inline asm
	{  cvt.f32.f16 %f26, %rs17;}

	// end inline asm
	// begin inline asm
	{  cvt.f32.f16 %f27, %rs18;}

	// end inline asm
	fma.rn.f32 	%f50, %f26, %f27, %f49;
	// begin inline asm
	{  cvt.f32.f16 %f28, %rs19;}

	// end inline asm
	// begin inline asm
	{  cvt.f32.f16 %f29, %rs20;}

	// end inline asm
	fma.rn.f32 	%f51, %f28, %f29, %f50;
	// begin inline asm
	{  cvt.f32.f16 %f30, %rs21;}

	// end inline asm
	// begin inline asm
	{  cvt.f32.f16 %f31, %rs22;}

	// end inline asm
	fma.rn.f32 	%f52, %f30, %f31, %f51;
	// begin inline asm
	{  cvt.f32.f16 %f32, %rs23;}

	// end inline asm
	// begin inline asm
	{  cvt.f32.f16 %f33, %rs24;}

	// end inline asm
	fma.rn.f32 	%f53, %f32, %f33, %f52;
	// begin inline asm
	{  cvt.f32.f16 %f34, %rs25;}

	// end inline asm
	// begin inline asm
	{  cvt.f32.f16 %f35, %rs26;}

	// end inline asm
	fma.rn.f32 	%f54, %f34, %f35, %f53;
	// begin inline asm
	{  cvt.f32.f16 %f36, %rs27;}

	// end inline asm
	// begin inline asm
	{  cvt.f32.f16 %f37, %rs28;}

	// end inline asm
	fma.rn.f32 	%f55, %f36, %f37, %f54;
	// begin inline asm
	{  cvt.f32.f16 %f38, %rs29;}

	// end inline asm
	// begin inline asm
	{  cvt.f32.f16 %f39, %rs30;}

	// end inline asm
	fma.rn.f32 	%f56, %f38, %f39, %f55;
	// begin inline asm
	{  cvt.f32.f16 %f40, %rs31;}

	// end inline asm
	// begin inline asm
	{  cvt.f32.f16 %f41, %rs32;}

	// end inline asm
	fma.rn.f32 	%f57, %f40, %f41, %f56;
	add.f32 	%f159, %f57, 0f00000000;
	mov.u32 	%r117, %r6;
$L__BB4_3:
	setp.eq.s32 	%p4, %r4, %r6;
	@%p4 bra 	$L__BB4_6;
	ld.param.u32 	%r116, [_Z9stage_twoILi80ELi16ELi4096ELi32ELi32EEvPK6half16S2_PKiP6__halfii_param_4];
	sub.s32 	%r120, %r117, %r4;
	mov.u32 	%r69, %ctaid.x;
	mov.u32 	%r70, %ctaid.y;
	mul.lo.s32 	%r71, %r70, 80;
	mad.lo.s32 	%r72, %r69, 2560, %r71;
	mul.lo.s32 	%r73, %r72, %r116;
	shr.s32 	%r74, %r73, 4;
	add.s32 	%r75, %r117, %r74;
	add.s32 	%r119, %r75, %r5;
	add.s32 	%r118, %r117, %r2;
$L__BB4_5:
	ld.param.u64 	%rd26, [_Z9stage_twoILi80ELi16ELi4096ELi32ELi32EEvPK6half16S2_PKiP6__halfii_param_1];
	ld.param.u64 	%rd24, [_Z9stage_twoILi80ELi16ELi4096ELi32ELi32EEvPK6half16S2_PKiP6__halfii_param_0];
	mul.wide.s32 	%rd14, %r119, 32;
	cvta.to.global.u64 	%rd15, %rd26;
	add.s64 	%rd16, %rd15, %rd14;
	mul.wide.s32 	%rd17, %r118, 32;
	cvta.to.global.u64 	%rd18, %rd24;
	add.s64 	%rd19, %rd18, %rd17;
	ld.global.v8.b32 	{%r76, %r77, %r78, %r79, %r80, %r81, %r82, %r83}, [%rd19];
	mov.b32 	{%rs61, %rs63}, %r83;
	mov.b32 	{%rs57, %rs59}, %r82;
	mov.b32 	{%rs53, %rs55}, %r81;
	mov.b32 	{%rs49, %rs51}, %r80;
	mov.b32 	{%rs45, %rs47}, %r79;
	mov.b32 	{%rs41, %rs43}, %r78;
	mov.b32 	{%rs37, %rs39}, %r77;
	mov.b32 	{%rs33, %rs35}, %r76;
	ld.global.v8.b32 	{%r84, %r85, %r86, %r87, %r88, %r89, %r90, %r91}, [%rd16];
	mov.b32 	{%rs62, %rs64}, %r91;
	mov.b32 	{%rs58, %rs60}, %r90;
	mov.b32 	{%rs54, %rs56}, %r89;
	mov.b32 	{%rs50, %rs52}, %r88;
	mov.b32 	{%rs46, %rs48}, %r87;
	mov.b32 	{%rs42, %rs44}, %r86;
	mov.b32 	{%rs38, %rs40}, %r85;
	mov.b32 	{%rs34, %rs36}, %r84;
	// begin inline asm
	{  cvt.f32.f16 %f58, %rs33;}

	// end inline asm
	// begin inline asm
	{  cvt.f32.f16 %f59, %rs34;}

	// end inline asm
	fma.rn.f32 	%f122, %f58, %f59, 0f00000000;
	// begin inline asm
	{  cvt.f32.f16 %f60, %rs35;}

	// end inline asm
	// begin inline asm
	{  cvt.f32.f16 %f61, %rs36;}

	// end inline asm
	fma.rn.f32 	%f123, %f60, %f61, %f122;
	// begin inline asm
	{  cvt.f32.f16 %f62, %rs37;}

	// end inline asm
	// begin inline asm
	{  cvt.f32.f16 %f63, %rs38;}

	// end inline asm
	fma.rn.f32 	%f124, %f62, %f63, %f123;
	// begin inline asm
	{  cvt.f32.f16 %f64, %rs39;}

	// end inline asm
	// begin inline asm
	{  cvt.f32.f16 %f65, %rs40;}

	// end inline asm
	fma.rn.f32 	%f125, %f64, %f65, %f124;
	// begin inline asm
	{  cvt.f32.f16 %f66, %rs41;}

	// end inline asm
	// begin inline asm
	{  cvt.f32.f16 %f67, %rs42;}

	// end inline asm
	fma.rn.f32 	%f126, %f66, %f67, %f125;
	// begin inline asm
	{  cvt.f32.f16 %f68, %rs43;}

	// end inline asm
	// begin inline asm
	{  cvt.f32.f16 %f69, %rs44;}

	// end inline asm
	fma.rn.f32 	%f127, %f68, %f69, %f126;
	// begin inline asm
	{  cvt.f32.f16 %f70, %rs45;}

	// end inline asm
	// begin inline asm
	{  cvt.f32.f16 %f71, %rs46;}

	// end inline asm
	fma.rn.f32 	%f128, %f70, %f71, %f127;
	// begin inline asm
	{  cvt.f32.f16 %f72, %rs47;}

	// end inline asm
	// begin inline asm
	{  cvt.f32.f16 %f73, %rs48;}

	// end inline asm
	fma.rn.f32 	%f129, %f72, %f73, %f128;
	// begin inline asm
	{  cvt.f32.f16 %f74, %rs49;}

	// end inline asm
	// begin inline asm
	{  cvt.f32.f16 %f75, %rs50;}

	// end inline asm
	fma.rn.f32 	%f130, %f74, %f75, %f129;
	// begin inline asm
	{  cvt.f32.f16 %f76, %rs51;}

	// end inline asm
	// begin inline asm
	{  cvt.f32.f16 %f77, %rs52;}

	// end inline asm
	fma.rn.f32 	%f131, %f76, %f77, %f130;
	// begin inline asm
	{  cvt.f32.f16 %f78, %rs53;}

	// end inline asm
	// begin inline asm
	{  cvt.f32.f16 %f79, %rs54;}

	// end inline asm
	fma.rn.f32 	%f132, %f78, %f79, %f131;
	// begin inline asm
	{  cvt.f32.f16 %f80, %rs55;}

	// end inline asm
	// begin inline asm
	{  cvt.f32.f16 %f81, %rs56;}

	// end inline asm
	fma.rn.f32 	%f133, %f80, %f81, %f132;
	// begin inline asm
	{  cvt.f32.f16 %f82, %rs57;}

	// end inline asm
	// begin inline asm
	{  cvt.f32.f16 %f83, %rs58;}

	// end inline asm
	fma.rn.f32 	%f134, %f82, %f83, %f133;
	// begin inline asm
	{  cvt.f32.f16 %f84, %rs59;}

	// end inline asm
	// begin inline asm
	{  cvt.f32.f16 %f85, %rs60;}

	// end inline asm
	fma.rn.f32 	%f135, %f84, %f85, %f134;
	// begin inline asm
	{  cvt.f32.f16 %f86, %rs61;}

	// end inline asm
	// begin inline asm
	{  cvt.f32.f16 %f87, %rs62;}

	// end inline asm
	fma.rn.f32 	%f136, %f86, %f87, %f135;
	// begin inline asm
	{  cvt.f32.f16 %f88, %rs63;}

	// end inline asm
	// begin inline asm
	{  cvt.f32.f16 %f89, %rs64;}

	// end inline asm
	fma.rn.f32 	%f137, %f88, %f89, %f136;
	add.f32 	%f138, %f159, %f137;
	ld.global.v8.b32 	{%r92, %r93, %r94, %r95, %r96, %r97, %r98, %r99}, [%rd19+32];
	mov.b32 	{%rs93, %rs95}, %r99;
	mov.b32 	{%rs89, %rs91}, %r98;
	mov.b32 	{%rs85, %rs87}, %r97;
	mov.b32 	{%rs81, %rs83}, %r96;
	mov.b32 	{%rs77, %rs79}, %r95;
	mov.b32 	{%rs73, %rs75}, %r94;
	mov.b32 	{%rs69, %rs71}, %r93;
	mov.b32 	{%rs65, %rs67}, %r92;
	ld.global.v8.b32 	{%r100, %r101, %r102, %r103, %r104, %r105, %r106, %r107}, [%rd16+32];
	mov.b32 	{%rs94, %rs96}, %r107;
	mov.b32 	{%rs90, %rs92}, %r106;
	mov.b32 	{%rs86, %rs88}, %r105;
	mov.b32 	{%rs82, %rs84}, %r104;
	mov.b32 	{%rs78, %rs80}, %r103;
	mov.b32 	{%rs74, %rs76}, %r102;
	mov.b32 	{%rs70, %rs72}, %r101;
	mov.b32 	{%rs66, %rs68}, %r100;
	// begin inline asm
	{  cvt.f32.f16 %f90, %rs65;}

	// end inline asm
	// begin inline asm
	{  cvt.f32.f16 %f91, %rs66;}

	// end inline asm
	fma.rn.f32 	%f139, %f90, %f91, 0f00000000;
	// begin inline asm
	{  cvt.f32.f16 %f92, %rs67;}

	// end inline asm
	// begin inline asm
	{  cvt.f32.f16 %f93, %rs68;}

	// end inline asm
	fma.rn.f32 	%f140, %f92, %f93, %f139;
	// begin inline asm
	{  cvt.f32.f16 %f94, %rs69;}

	// end inline asm
	// begin inline asm
	{  cvt.f32.f16 %f95, %rs70;}

	// end inline asm
	fma.rn.f32 	%f141, %f94, %f95, %f140;
	// begin inline asm
	{  cvt.f32.f16 %f96, %rs71;}

	// end inline asm
	// begin inline asm
	{  cvt.f32.f16 %f97, %rs72;}

	// end inline asm
	fma.rn.f32 	%f142, %f96, %f97, %f141;
	// begin inline asm
	{  cvt.f32.f16 %f98, %rs73;}

	// end inline asm
	// begin inline asm
	{  cvt.f32.f16 %f99, %rs74;}

	// end inline asm
	fma.rn.f32 	%f143, %f98, %f99, %f142;
	// begin inline asm
	{  cvt.f32.f16 %f100, %rs75;}

	// end inline asm
	// begin inline asm
	{  cvt.f32.f16 %f101, %rs76;}

	// end inline asm
	fma.rn.f32 	%f144, %f100, %f101, %f143;
	// begin inline asm
	{  cvt.f32.f16 %f102, %rs77;}

	// end inline asm
	// begin inline asm
	{  cvt.f32.f16 %f103, %rs78;}

	// end inline asm
	fma.rn.f32 	%f145, %f102, %f103, %f144;
	// begin inline asm
	{  cvt.f32.f16 %f104, %rs79;}

	// end inline asm
	// begin inline asm
	{  cvt.f32.f16 %f105, %rs80;}

	// end inline asm
	fma.rn.f32 	%f146, %f104, %f105, %f145;
	// begin inline asm
	{  cvt.f32.f16 %f106, %rs81;}

	// end inline asm
	// begin inline asm
	{  cvt.f32.f16 %f107, %rs82;}

	// end inline asm
	fma.rn.f32 	%f147, %f106, %f107, %f146;
	// begin inline asm
	{  cvt.f32.f16 %f108, %rs83;}

	// end inline asm
	// begin inline asm
	{  cvt.f32.f16 %f109, %rs84;}

	// end inline asm
	fma.rn.f32 	%f148, %f108, %f109, %f147;
	// begin inline asm
	{  cvt.f32.f16 %f110, %rs85;}

	// end inline asm
	// begin inline asm
	{  cvt.f32.f16 %f111, %rs86;}

	// end inline asm
	fma.rn.f32 	%f149, %f110, %f111, %f148;
	// begin inline asm
	{  cvt.f32.f16 %f112, %rs87;}

	// end inline asm
	// begin inline asm
	{  cvt.f32.f16 %f113, %rs88;}

	// end inline asm
	fma.rn.f32 	%f150, %f112, %f113, %f149;
	// begin inline asm
	{  cvt.f32.f16 %f114, %rs89;}

	// end inline asm
	// begin inline asm
	{  cvt.f32.f16 %f115, %rs90;}

	// end inline asm
	fma.rn.f32 	%f151, %f114, %f115, %f150;
	// begin inline asm
	{  cvt.f32.f16 %f116, %rs91;}

	// end inline asm
	// begin inline asm
	{  cvt.f32.f16 %f117, %rs92;}

	// end inline asm
	fma.rn.f32 	%f152, %f116, %f117, %f151;
	// begin inline asm
	{  cvt.f32.f16 %f118, %rs93;}

	// end inline asm
	// begin inline asm
	{  cvt.f32.f16 %f119, %rs94;}

	// end inline asm
	fma.rn.f32 	%f153, %f118, %f119, %f152;
	// begin inline asm
	{  cvt.f32.f16 %f120, %rs95;}

	// end inline asm
	// begin inline asm
	{  cvt.f32.f16 %f121, %rs96;}

	// end inline asm
	fma.rn.f32 	%f154, %f120, %f121, %f153;
	add.f32 	%f159, %f138, %f154;
	add.s32 	%r120, %r120, 2;
	add.s32 	%r119, %r119, 2;
	add.s32 	%r118, %r118, 2;
	setp.ne.s32 	%p5, %r120, 0;
	@%p5 bra 	$L__BB4_5;
$L__BB4_6:
	ld.param.u64 	%rd27, [_Z9stage_twoILi80ELi16ELi4096ELi32ELi32EEvPK6half16S2_PKiP6__halfii_param_3];
	cvta.to.global.u64 	%rd20, %rd27;
	// begin inline asm
	{  cvt.rn.f16.f32 %rs97, %f159;}

	// end inline asm
	mov.u32 	%r108, %tid.x;
	mov.u32 	%r109, %ctaid.x;
	mov.u32 	%r110, %ctaid.y;
	mul.lo.s32 	%r111, %r110, 80;
	mad.lo.s32 	%r112, %r109, 2560, %r111;
	add.s32 	%r113, %r112, %r108;
	mul.wide.u32 	%rd21, %r113, 2;
	add.s64 	%rd22, %rd20, %rd21;
	st.global.u16 	[%rd22], %rs97;
	ret;

}
	// .globl	_Z9stage_twoILi64ELi16ELi4096ELi64ELi8EEvPK6half16S2_PKiP6__halfii
.visible .entry _Z9stage_twoILi64ELi16ELi4096ELi64ELi8EEvPK6half16S2_PKiP6__halfii(
	.param .u64 .ptr .align 1 _Z9stage_twoILi64ELi16ELi4096ELi64ELi8EEvPK6half16S2_PKiP6__halfii_param_0,
	.param .u64 .ptr .align 1 _Z9stage_twoILi64ELi16ELi4096ELi64ELi8EEvPK6half16S2_PKiP6__halfii_param_1,
	.param .u64 .ptr .align 1 _Z9stage_twoILi64ELi16ELi4096ELi64ELi8EEvPK6half16S2_PKiP6__halfii_param_2,
	.param .u64 .ptr .align 1 _Z9stage_twoILi64ELi16ELi4096ELi64ELi8EEvPK6half16S2_PKiP6__halfii_param_3,
	.param .u32 _Z9stage_twoILi64ELi16ELi4096ELi64ELi8EEvPK6half16S2_PKiP6__halfii_param_4,
	.param .u32 _Z9stage_twoILi64ELi16ELi4096ELi64ELi8EEvPK6half16S2_PKiP6__halfii_param_5
)
{
	.reg .pred 	%p<6>;
	.reg .b16 	%rs<98>;
	.reg .b32 	%r<109>;
	.reg .b32 	%f<160>;
	.reg .b64 	%rd<24>;

	ld.param.u64 	%rd6, [_Z9stage_twoILi64ELi16ELi4096ELi64ELi8EEvPK6half16S2_PKiP6__halfii_param_0];
	ld.param.u64 	%rd7, [_Z9stage_twoILi64ELi16ELi4096ELi64ELi8EEvPK6half16S2_PKiP6__halfii_param_1];
	ld.param.u64 	%rd8, [_Z9stage_twoILi64ELi16ELi4096ELi64ELi8EEvPK6half16S2_PKiP6__halfii_param_2];
	ld.param.u32 	%r21, [_Z9stage_twoILi64ELi16ELi4096ELi64ELi8EEvPK6half16S2_PKiP6__halfii_param_4];
	cvta.to.global.u64 	%rd1, %rd7;
	cvta.to.global.u64 	%rd2, %rd6;
	cvta.to.global.u64 	%rd9, %rd8;
	mov.u32 	%r1, %ctaid.x;
	mov.u32 	%r2, %ctaid.y;
	mov.u32 	%r3, %tid.x;
	shl.b32 	%r4, %r21, 6;
	mul.lo.s32 	%r22, %r21, %r2;
	mad.lo.s32 	%r23, %r4, %r1, %r22;
	shr.s32 	%r24, %r23, 31;
	shr.u32 	%r25, %r24, 28;
	add.s32 	%r26, %r23, %r25;
	shr.s32 	%r5, %r26, 4;
	mul.wide.u32 	%rd10, %r1, 4;
	add.s64 	%rd11, %rd9, %rd10;
	ld.global.u32 	%r27, [%rd11];
	sub.s32 	%r28, %r21, %r27;
	max.s32 	%r29, %r28, 0;
	min.s32 	%r30, %r29, %r21;
	add.s32 	%r31, %r21, -4096;
	max.s32 	%r32, %r30, %r31;
	shr.s32 	%r33, %r32, 31;
	shr.u32 	%r34, %r33, 28;
	add.s32 	%r35, %r32, %r34;
	shr.s32 	%r105, %r35, 4;
	shr.s32 	%r36, %r21, 31;
	shr.u32 	%r37, %r36, 28;
	add.s32 	%r38, %r21, %r37;
	shr.s32 	%r7, %r38, 4;
	setp.le.s32 	%p1, %r7, %r105;
	mov.f32 	%f159, 0f00000000;
	@%p1 bra 	$L__BB5_6;
	shr.u32 	%r39, %r2, 3;
	mul.lo.s32 	%r40, %r1, %r21;
	shl.b32 	%r41, %r40, 9;
	mad.lo.s32 	%r42, %r4, %r39, %r41;
	shr.s32 	%r8, %r42, 4;
	mul.lo.s32 	%r43, %r21, %r3;
	shr.s32 	%r44, %r43, 31;
	shr.u32 	%r45, %r44, 28;
	add.s32 	%r46, %r43, %r45;
	shr.s32 	%r9, %r46, 4;
	sub.s32 	%r47, %r7, %r105;
	add.s32 	%r10, %r105, 1;
	and.b32  	%r48, %r47, 1;
	setp.eq.b32 	%p2, %r48, 1;
	not.pred 	%p3, %p2;
	mov.f32 	%f159, 0f00000000;
	@%p3 bra 	$L__BB5_3;
	add.s32 	%r49, %r105, %r5;
	mul.wide.s32 	%rd12, %r49, 32;
	add.s64 	%rd13, %rd2, %rd12;
	ld.global.v8.b32 	{%r50, %r51, %r52, %r53, %r54, %r55, %r56, %r57}, [%rd13];
	mov.b32 	{%rs29, %rs31}, %r57;
	mov.b32 	{%rs25, %rs27}, %r56;
	mov.b32 	{%rs21, %rs23}, %r55;
	mov.b32 	{%rs17, %rs19}, %r54;
	mov.b32 	{%rs13, %rs15}, %r53;
	mov.b32 	{%rs9, %rs11}, %r52;
	mov.b32 	{%rs5, %rs7}, %r51;
	mov.b32 	{%rs1, %rs3}, %r50;
	add.s32 	%r58, %r8, %r9;
	add.s32 	%r59, %r58, %r105;
	mul.wide.s32 	%rd14, %r59, 32;
	add.s64 	%rd15, %rd1, %rd14;
	ld.global.v8.b32 	{%r60, %r61, %r62, %r63, %r64, %r65, %r66, %r67}, [%rd15];
	mov.b32 	{%rs30, %rs32}, %r67;
	mov.b32 	{%rs26, %rs28}, %r66;
	mov.b32 	{%rs22, %rs24}, %r65;
	mov.b32 	{%rs18, %rs20}, %r64;
	mov.b32 	{%rs14, %rs16}, %r63;
	mov.b32 	{%rs10, %rs12}, %r62;
	mov.b32 	{%rs6, %rs8}, %r61;
	mov.b32 	{%rs2, %rs4}, %r60;
	// begin inline asm
	{  cvt.f32.f16 %f10, %rs1;}

	// end inline asm
	// begin inline asm
	{  cvt.f32.f16 %f11, %rs2;}

	// end inline asm
	fma.rn.f32 	%f42, %f10, %f11, 0f00000000;
	// begin inline asm
	{  cvt.f32.f16 %f12, %rs3;}

	// end inline asm
	// begin inline asm
	{  cvt.f32.f16 %f13, %rs4;}

	// end inline asm
	fma.rn.f32 	%f43, %f12, %f13, %f42;
	// begin inline asm
	{  cvt.f32.f16 %f14, %rs5;}

	// end inline asm
	// begin inline asm
	{  cvt.f32.f16 %f15, %rs6;}

	// end inline asm
	fma.rn.f32 	%f44, %f14, %f15, %f43;
	// begin inline asm
	{  cvt.f32.f16 %f16, %rs7;}

	// end inline asm
	// begin inline asm
	{  cvt.f32.f16 %f17, %rs8;}

	// end inline asm
	fma.rn.f32 	%f45, %f16, %f17, %f44;
	// begin inline asm
	{  cvt.f32.f16 %f18, %rs9;}

	// end inline asm
	// begin inline asm
	{  cvt.f32.f16 %f19, %rs10;}

	// end inline asm
	fma.rn.f32 	%f46, %f18, %f19, %f45;
	// begin inline asm
	{  cvt.f32.f16 %f20, %rs11;}

	// end inline asm
	// begin inline asm
	{  cvt.f32.f16 %f21, %rs12;}

	// end inline asm
	fma.rn.f32 	%f47, %f20, %f21, %f46;
	// begin inline asm
	{  cvt.f32.f16 %f22, %rs13;}

	// end inline asm
	// begin inline asm
	{  cvt.f32.f16 %f23, %rs14;}

	// end inline asm
	fma.rn.f32 	%f48, %f22, %f23, %f47;
	// begin inline asm
	{  cvt.f32.f16 %f24, %rs15;}

	// end inline asm
	// begin inline asm
	{  cvt.f32.f16 %f25, %rs16;}

	// end inline asm
	fma.rn.f32 	%f49, %f24, %f25, %f48;
	// begin inline asm
	{  cvt.f32.f16 %f26, %rs17;}

	// end inline asm
	// begin inline asm
	{  cvt.f32.f16 %f27, %rs18;}

	// end inline asm
	fma.rn.f32 	%f50, %f26, %f27, %f49;
	// begin inline asm
	{  cvt.f32.f16 %f28, %rs19;}

	// end inline asm
	// begin inline asm
	{  cvt.f32.f16 %f29, %rs20;}

	// end inline asm
	fma.rn.f32 	%f51, %f28, %f29, %f50;
	// begin inline asm
	{  cvt.f32.f16 %f30, %rs21;}

	// end inline asm
	// begin inline asm
	{  cvt.f32.f16 %f31, %rs22;}

	// end inline asm
	fma.rn.f32 	%f52, %f30, %f31, %f51;
	// begin inline asm
	{  cvt.f32.f16 %f32, %rs23;}

	// end inline asm
	// begin inline asm
	{  cvt.f32.f16 %f33, %rs24;}

	// end inline asm
	fma.rn.f32 	%f53, %f32, %f33, %f52;
	// begin inline asm
	{  cvt.f32.f16 %f34, %rs25;}

	// end inline asm
	// begin inline asm
	{  cvt.f32.f16 %f35, %rs26;}

	// end inline asm
	fma.rn.f32 	%f54, %f34, %f35, %f53;
	// begin inline asm
	{  cvt.f32.f16 %f36, %rs27;}

	// end inline asm
	// begin inline asm
	{  cvt.f32.f16 %f37, %rs28;}

	// end inline asm
	fma.rn.f32 	%f55, %f36, %f37, %f54;
	// begin inline asm
	{  cvt.f32.f16 %f38, %rs29;}

	// end inline asm
	// begin inline asm
	{  cvt.f32.f16 %f39, %rs30;}

	// end inline asm
	fma.rn.f32 	%f56, %f38, %f39, %f55;
	// begin inline asm
	{  cvt.f32.f16 %f40, %rs31;}

	// end inline asm
	// begin inline asm
	{  cvt.f32.f16 %f41, %rs32;}

	// end inline asm
	fma.rn.f32 	%f57, %f40, %f41, %f56;
	add.f32 	%f159, %f57, 0f00000000;
	mov.u32 	%r105, %r10;
$L__BB5_3:
	setp.eq.s32 	%p4, %r7, %r10;
	@%p4 bra 	$L__BB5_6;
	sub.s32 	%r108, %r105, %r7;
	add.s64 	%rd3, %rd1, 32;
	add.s32 	%r68, %r105, %r8;
	add.s32 	%r107, %r68, %r9;
	add.s64 	%rd4, %rd2, 32;
	add.s32 	%r106, %r105, %r5;
$L__BB5_5:
	mul.wide.s32 	%rd16, %r107, 32;
	add.s64 	%rd17, %rd3, %rd16;
	mul.wide.s32 	%rd18, %r106, 32;
	add.s64 	%rd19, %rd4, %rd18;
	ld.global.v8.b32 	{%r69, %r70, %r71, %r72, %r73, %r74, %r75, %r76}, [%rd19+-32];
	mov.b32 	{%rs61, %rs63}, %r76;
	mov.b32 	{%rs57, %rs59}, %r75;
	mov.b32 	{%rs53, %rs55}, %r74;
	mov.b32 	{%rs49, %rs51}, %r73;
	mov.b32 	{%rs45, %rs47}, %r72;
	mov.b32 	{%rs41, %rs43}, %r71;
	mov.b32 	{%rs37, %rs39}, %r70;
	mov.b32 	{%rs33, %rs35}, %r69;
	ld.global.v8.b32 	{%r77, %r78, %r79, %r80, %r81, %r82, %r83, %r84}, [%rd17+-32];
	mov.b32 	{%rs62, %rs64}, %r84;
	mov.b32 	{%rs58, %rs60}, %r83;
	mov.b32 	{%rs54, %rs56}, %r82;
	mov.b32 	{%rs50, %rs52}, %r81;
	mov.b32 	{%rs46, %rs48}, %r80;
	mov.b32 	{%rs42, %rs44}, %r79;
	mov.b32 	{%rs38, %rs40}, %r78;
	mov.b32 	{%rs34, %rs36}, %r77;
	// begin inline asm
	{  cvt.f32.f16 %f58, %rs33;}

	// end inline asm
	// begin inline asm
	{  cvt.f32.f16 %f59, %rs34;}

	// end inline asm
	fma.rn.f32 	%f122, %f58, %f59, 0f00000000;
	// begin inline asm
	{  cvt.f32.f16 %f60, %rs35;}

	// end inline asm
	// begin inline asm
	{  cvt.f32.f16 %f61, %rs36;}

	// end inline asm
	fma.rn.f32 	%f123, %f60, %f61, %f122;
	// begin inline asm
	{  cvt.f32.f16 %f62, %rs37;}

	// end inline asm
	// begin inline asm
	{  cvt.f32.f16 %f63, %rs38;}

	// end inline asm
	fma.rn.f32 	%f124, %f62, %f63, %f123;
	// begin inline asm
	{  cvt.f32.f16 %f64, %rs39;}

	// end inline asm
	// begin inline asm
	{  cvt.f32.f16 %f65, %rs40;}

	// end inline asm
	fma.rn.f32 	%f125, %f64, %f65, %f124;
	// begin inline asm
	{  cvt.f32.f16 %f66, %rs41;}

	// end inline asm
	// begin inline asm
	{  cvt.f32.f16 %f67, %rs42;}

	// end inline asm
	fma.rn.f32 	%f126, %f66, %f67, %f125;
	// begin inline asm
	{  cvt.f32.f16 %f68, %rs43;}

	// end inline asm
	// begin inline asm
	{  cvt.f32.f16 %f69, %rs44;}

	// end inline asm
	fma.rn.f32 	%f127, %f68, %f69, %f126;
	// begin inline asm
	{  cvt.f32.f16 %f70, %rs45;}

	// end inline asm
	// begin inline asm
	{  cvt.f32.f16 %f71, %rs46;}

	// end inline asm
	fma.rn.f32 	%f128, %f70, %f71, %f127;
	// begin inline asm
	{  cvt.f32.f16 %f72, %rs47;}

	// end inline asm
	// begin inline asm
	{  cvt.f32.f16 %f73, %rs48;}

	// end inline asm
	fma.rn.f32 	%f129, %f72, %f73, %f128;
	// begin inline asm
	{  cvt.f32.f16 %f74, %rs49;}

	// end inline asm
	// begin inline asm
	{  cvt.f32.f16 %f75, %rs50;}

	// end inline asm
	fma.rn.f32 	%f130, %f74, %f75, %f129;
	// begin inline asm
	{  cvt.f32.f16 %f76, %rs51;}

	// end inline asm
	// begin inline asm
	{  cvt.f32.f16 %f77, %rs52;}

	// end inline asm
	fma.rn.f32 	%f131, %f76, %f77, %f130;
	// begin inline asm
	{  cvt.f32.f16 %f78, %rs53;}

	// end inline asm
	// begin inline asm
	{  cvt.f32.f16 %f79, %rs54;}

	// end inline asm
	fma.rn.f32 	%f132, %f78, %f79, %f131;
	// begin inline asm
	{  cvt.f32.f16 %f80, %rs55;}

	// end inline asm
	// begin inline asm
	{  cvt.f32.f16 %f81, %rs56;}

	// end inline asm
	fma.rn.f32 	%f133, %f80, %f81, %f132;
	// begin inline asm
	{  cvt.f32.f16 %f82, %rs57;}

	// end inline asm
	// begin inline asm
	{  cvt.f32.f16 %f83, %rs58;}

	// end inline asm
	fma.rn.f32 	%f134, %f82, %f83, %f133;
	// begin inline asm
	{  cvt.f32.f16 %f84, %rs59;}

	// end inline asm
	// begin inline asm
	{  cvt.f32.f16 %f85, %rs60;}

	// end inline asm
	fma.rn.f32 	%f135, %f84, %f85, %f134;
	// begin inline asm
	{  cvt.f32.f16 %f86, %rs61;}

	// end inline asm
	// begin inline asm
	{  cvt.f32.f16 %f87, %rs62;}

	// end inline asm
	fma.rn.f32 	%f136, %f86, %f87, %f135;
	// begin inline asm
	{  cvt.f32.f16 %f88, %rs63;}

	// end inline asm
	// begin inline asm
	{  cvt.f32.f16 %f89, %rs64;}

	// end inline asm
	fma.rn.f32 	%f137, %f88, %f89, %f136;
	add.f32 	%f138, %f159, %f137;
	ld.global.v8.b32 	{%r85, %r86, %r87, %r88, %r89, %r90, %r91, %r92}, [%rd19];
	mov.b32 	{%rs93, %rs95}, %r92;
	mov.b32 	{%rs89, %rs91}, %r91;
	mov.b32 	{%rs85, %rs87}, %r90;
	mov.b32 	{%rs81, %rs83}, %r89;
	mov.b32 	{%rs77, %rs79}, %r88;
	mov.b32 	{%rs73, %rs75}, %r87;
	mov.b32 	{%rs69, %rs71}, %r86;
	mov.b32 	{%rs65, %rs67}, %r85;
	ld.global.v8.b32 	{%r93, %r94, %r95, %r96, %r97, %r98, %r99, %r100}, [%rd17];
	mov.b32 	{%rs94, %rs96}, %r100;
	mov.b32 	{%rs90, %rs92}, %r99;
	mov.b32 	{%rs86, %rs88}, %r98;
	mov.b32 	{%rs82, %rs84}, %r97;
	mov.b32 	{%rs78, %rs80}, %r96;
	mov.b32 	{%rs74, %rs76}, %r95;
	mov.b32 	{%rs70, %rs72}, %r94;
	mov.b32 	{%rs66, %rs68}, %r93;
	// begin inline asm
	{  cvt.f32.f16 %f90, %rs65;}

	// end inline asm
	// begin inline asm
	{  cvt.f32.f16 %f91, %rs66;}

	// end inline asm
	fma.rn.f32 	%f139, %f90, %f91, 0f00000000;
	// begin inline asm
	{  cvt.f32.f16 %f92, %rs67;}

	// end inline asm
	// begin inline asm
	{  cvt.f32.f16 %f93, %rs68;}

	// end inline asm
	fma.rn.f32 	%f140, %f92, %f93, %f139;
	// begin inline asm
	{  cvt.f32.f16 %f94, %rs69;}

	// end inline asm
	// begin inline asm
	{  cvt.f32.f16 %f95, %rs70;}

	// end inline asm
	fma.rn.f32 	%f141, %f94, %f95, %f140;
	// begin inline asm
	{  cvt.f32.f16 %f96, %rs71;}

	// end inline asm
	// begin inline asm
	{  cvt.f32.f16 %f97, %rs72;}

	// end inline asm
	fma.rn.f32 	%f142, %f96, %f97, %f141;
	// begin inline asm
	{  cvt.f32.f16 %f98, %rs73;}

	// end inline asm
	// begin inline asm
	{  cvt.f32.f16 %f99, %rs74;}

	// end inline asm
	fma.rn.f32 	%f143, %f98, %f99, %f142;
	// begin inline asm
	{  cvt.f32.f16 %f100, %rs75;}

	// end inline asm
	// begin inline asm
	{  cvt.f32.f16 %f101, %rs76;}

	// end inline asm
	fma.rn.f32 	%f144, %f100, %f101, %f143;
	// begin inline asm
	{  cvt.f32.f16 %f102, %rs77;}

	// end inline asm
	// begin inline asm
	{  cvt.f32.f16 %f103, %rs78;}

	// end inline asm
	fma.rn.f32 	%f145, %f102, %f103, %f144;
	// begin inline asm
	{  cvt.f32.f16 %f104, %rs79;}

	// end inline asm
	// begin inline asm
	{  cvt.f32.f16 %f105, %rs80;}

	// end inline asm
	fma.rn.f32 	%f146, %f104, %f105, %f145;
	// begin inline asm
	{  cvt.f32.f16 %f106, %rs81;}

	// end inline asm
	// begin inline asm
	{  cvt.f32.f16 %f107, %rs82;}

	// end inline asm
	fma.rn.f32 	%f147, %f106, %f107, %f146;
	// begin inline asm
	{  cvt.f32.f16 %f108, %rs83;}

	// end inline asm
	// begin inline asm
	{  cvt.f32.f16 %f109, %rs84;}

	// end inline asm
	fma.rn.f32 	%f148, %f108, %f109, %f147;
	// begin inline asm
	{  cvt.f32.f16 %f110, %rs85;}

	// end inline asm
	// begin inline asm
	{  cvt.f32.f16 %f111, %rs86;}

	// end inline asm
	fma.rn.f32 	%f149, %f110, %f111, %f148;
	// begin inline asm
	{  cvt.f32.f16 %f112, %rs87;}

	// end inline asm
	// begin inline asm
	{  cvt.f32.f16 %f113, %rs88;}

	// end inline asm
	fma.rn.f32 	%f150, %f112, %f113, %f149;
	// begin inline asm
	{  cvt.f32.f16 %f114, %rs89;}

	// end inline asm
	// begin inline asm
	{  cvt.f32.f16 %f115, %rs90;}

	// end inline asm
	fma.rn.f32 	%f151, %f114, %f115, %f150;
	// begin inline asm
	{  cvt.f32.f16 %f116, %rs91;}

	// end inline asm
	// begin inline asm
	{  cvt.f32.f16 %f117, %rs92;}

	// end inline asm
	fma.rn.f32 	%f152, %f116, %f117, %f151;
	// begin inline asm
	{  cvt.f32.f16 %f118, %rs93;}

	// end inline asm
	// begin inline asm
	{  cvt.f32.f16 %f119, %rs94;}

	// end inline asm
	fma.rn.f32 	%f153, %f118, %f119, %f152;
	// begin inline asm
	{  cvt.f32.f16 %f120, %rs95;}

	// end inline asm
	// begin inline asm
	{  cvt.f32.f16 %f121, %rs96;}

	// end inline asm
	fma.rn.f32 	%f154, %f120, %f121, %f153;
	add.f32 	%f159, %f138, %f154;
	add.s32 	%r108, %r108, 2;
	add.s32 	%r107, %r107, 2;
	add.s32 	%r106, %r106, 2;
	setp.ne.s32 	%p5, %r108, 0;
	@%p5 bra 	$L__BB5_5;
$L__BB5_6:
	ld.param.u64 	%rd23, [_Z9stage_twoILi64ELi16ELi4096ELi64ELi8EEvPK6half16S2_PKiP6__halfii_param_3];
	shl.b32 	%r101, %r2, 6;
	shl.b32 	%r102, %r1, 12;
	cvta.to.global.u64 	%rd20, %rd23;
	// begin inline asm
	{  cvt.rn.f16.f32 %rs97, %f159;}

	// end inline asm
	add.s32 	%r103, %r101, %r3;
	add.s32 	%r104, %r103, %r102;
	mul.wide.u32 	%rd21, %r104, 2;
	add.s64 	%rd22, %rd20, %rd21;
	st.global.u16 	[%rd22], %rs97;
	ret;

}


// ===== COMPILED SASS (sm_100) =====

	.target	sm_100

	.elftype	@"ET_EXEC"


//--------------------- .note.nv.tkinfo           --------------------------
	.section	.note.nv.tkinfo,"",@"SHT_NOTE"
	.sectionflags	@"SHF_NOTE_NV_TKINFO"
	.tkinfo
        /*0018*/ 	.word	0x00000002
        /*0030*/ 	.string	""
        /*0030*/ 	.string	"ptxas"
        /*0030*/ 	.string	"Cuda compilation tools, release 13.0, V13.0.88"
        /*0030*/ 	.string	"Build cuda_13.0.r13.0/compiler.36424714_0"
        /*0030*/ 	.string	"-arch sm_100 -m 64 "



//--------------------- .note.nv.cuinfo           --------------------------
	.section	.note.nv.cuinfo,"",@"SHT_NOTE"
	.sectionflags	@"SHF_NOTE_NV_CUINFO"
        /*0018*/ 	.short	0x0002
        /*001a*/ 	.short	0x0064
        /*001c*/ 	.short	0x0082
	.zero		2


//--------------------- .nv.info                  --------------------------
	.section	.nv.info,"",@"SHT_CUDA_INFO"
	.align	4


	//----- nvinfo : EIATTR_REGCOUNT
	.align		4
        /*0000*/ 	.byte	0x04, 0x2f
        /*0002*/ 	.short	(.L_1 - .L_0)
	.align		4
.L_0:
        /*0004*/ 	.word	index@(_Z9stage_oneILi32ELi8ELi128ELi16ELi4096ELi16EEvPK6half16S2_PKiP6__halfii)
        /*0008*/ 	.word	0x000000a8


	//----- nvinfo : EIATTR_FRAME_SIZE
	.align		4
.L_1:
        /*000c*/ 	.byte	0x04, 0x11
        /*000e*/ 	.short	(.L_3 - .L_2)
	.align		4
.L_2:
        /*0010*/ 	.word	index@(_Z9stage_oneILi32ELi8ELi128ELi16ELi4096ELi16EEvPK6half16S2_PKiP6__halfii)
        /*0014*/ 	.word	0x00000000


	//----- nvinfo : EIATTR_REGCOUNT
	.align		4
.L_3:
        /*0018*/ 	.byte	0x04, 0x2f
        /*001a*/ 	.short	(.L_5 - .L_4)
	.align		4
.L_4:
        /*001c*/ 	.word	index@(_Z9stage_oneILi32ELi32ELi80ELi16ELi4096ELi16EEvPK6half16S2_PKiP6__halfii)
        /*0020*/ 	.word	0x0000007e


	//----- nvinfo : EIATTR_FRAME_SIZE
	.align		4
.L_5:
        /*0024*/ 	.byte	0x04, 0x11
        /*0026*/ 	.short	(.L_7 - .L_6)
	.align		4
.L_6:
        /*0028*/ 	.word	index@(_Z9stage_oneILi32ELi32ELi80ELi16ELi4096ELi16EEvPK6half16S2_PKiP6__halfii)
        /*002c*/ 	.word	0x00000000


	//----- nvinfo : EIATTR_REGCOUNT
	.align		4
.L_7:
        /*0030*/ 	.byte	0x04, 0x2f
        /*0032*/ 	.short	(.L_9 - .L_8)
	.align		4
.L_8:
        /*0034*/ 	.word	index@(_Z9stage_oneILi64ELi8ELi64ELi16ELi4096ELi16EEvPK6half16S2_PKiP6__halfii)
        /*0038*/ 	.word	0x00000060


	//----- nvinfo : EIATTR_FRAME_SIZE
	.align		4
.L_9:
        /*003c*/ 	.byte	0x04, 0x11
        /*003e*/ 	.short	(.L_11 - .L_10)
	.align		4
.L_10:
        /*0040*/ 	.word	index@(_Z9stage_oneILi64ELi8ELi64ELi16ELi4096ELi16EEvPK6half16S2_PKiP6__halfii)
        /*0044*/ 	.word	0x00000000


	//----- nvinfo : EIATTR_REGCOUNT
	.align		4
.L_11:
        /*0048*/ 	.byte	0x04, 0x2f
        /*004a*/ 	.short	(.L_13 - .L_12)
	.align		4
.L_12:
        /*004c*/ 	.word	index@(_Z9stage_twoILi128ELi16ELi4096ELi32ELi8EEvPK6half16S2_PKiP6__halfii)
        /*0050*/ 	.word	0x00000026


	//----- nvinfo : EIATTR_FRAME_SIZE
	.align		4
.L_13:
        /*0054*/ 	.byte	0x04, 0x11
        /*0056*/ 	.short	(.L_15 - .L_14)
	.align		4
.L_14:
        /*0058*/ 	.word	index@(_Z9stage_twoILi128ELi16ELi4096ELi32ELi8EEvPK6half16S2_PKiP6__halfii)
        /*005c*/ 	.word	0x00000000


	//----- nvinfo : EIATTR_REGCOUNT
	.align		4
.L_15:
        /*0060*/ 	.byte	0x04, 0x2f
        /*0062*/ 	.short	(.L_17 - .L_16)
	.align		4
.L_16:
        /*0064*/ 	.word	index@(_Z9stage_twoILi80ELi16ELi4096ELi32ELi32EEvPK6half16S2_PKiP6__halfii)
        /*0068*/ 	.word	0x00000020


	//----- nvinfo : EIATTR_FRAME_SIZE
	.align		4
.L_17:
        /*006c*/ 	.byte	0x04, 0x11
        /*006e*/ 	.short	(.L_19 - .L_18)
	.align		4
.L_18:
        /*0070*/ 	.word	index@(_Z9stage_twoILi80ELi16ELi4096ELi32ELi32EEvPK6half16S2_PKiP6__halfii)
        /*0074*/ 	.word	0x00000000


	//----- nvinfo : EIATTR_REGCOUNT
	.align		4
.L_19:
        /*0078*/ 	.byte	0x04, 0x2f
        /*007a*/ 	.short	(.L_21 - .L_20)
	.align		4
.L_20:
        /*007c*/ 	.word	index@(_Z9stage_twoILi64ELi16ELi4096ELi64ELi8EEvPK6half16S2_PKiP6__halfii)
        /*0080*/ 	.word	0x00000026


	//----- nvinfo : EIATTR_FRAME_SIZE
	.align		4
.L_21:
        /*0084*/ 	.byte	0x04, 0x11
        /*0086*/ 	.short	(.L_23 - .L_22)
	.align		4
.L_22:
        /*0088*/ 	.word	index@(_Z9stage_twoILi64ELi16ELi4096ELi64ELi8EEvPK6half16S2_PKiP6__halfii)
        /*008c*/ 	.word	0x00000000


	//----- nvinfo : EIATTR_MIN_STACK_SIZE
	.align		4
.L_23:
        /*0090*/ 	.byte	0x04, 0x12
        /*0092*/ 	.short	(.L_25 - .L_24)
	.align		4
.L_24:
        /*0094*/ 	.word	index@(_Z9stage_twoILi64ELi16ELi4096ELi64ELi8EEvPK6half16S2_PKiP6__halfii)
        /*0098*/ 	.word	0x00000000


	//----- nvinfo : EIATTR_MIN_STACK_SIZE
	.align		4
.L_25:
        /*009c*/ 	.byte	0x04, 0x12
        /*009e*/ 	.short	(.L_27 - .L_26)
	.align		4
.L_26:
        /*00a0*/ 	.word	index@(_Z9stage_twoILi80ELi16ELi4096ELi32ELi32EEvPK6half16S2_PKiP6__halfii)
        /*00a4*/ 	.word	0x00000000


	//----- nvinfo : EIATTR_MIN_STACK_SIZE
	.align		4
.L_27:
        /*00a8*/ 	.byte	0x04, 0x12
        /*00aa*/ 	.short	(.L_29 - .L_28)
	.align		4
.L_28:
        /*00ac*/ 	.word	index@(_Z9stage_twoILi128ELi16ELi4096ELi32ELi8EEvPK6half16S2_PKiP6__halfii)
        /*00b0*/ 	.word	0x00000000


	//----- nvinfo : EIATTR_MIN_STACK_SIZE
	.align		4
.L_29:
        /*00b4*/ 	.byte	0x04, 0x12
        /*00b6*/ 	.short	(.L_31 - .L_30)
	.align		4
.L_30:
        /*00b8*/ 	.word	index@(_Z9stage_oneILi64ELi8ELi64ELi16ELi4096ELi16EEvPK6half16S2_PKiP6__halfii)
        /*00bc*/ 	.word	0x00000000


	//----- nvinfo : EIATTR_MIN_STACK_SIZE
	.align		4
.L_31:
        /*00c0*/ 	.byte	0x04, 0x12
        /*00c2*/ 	.short	(.L_33 - .L_32)
	.align		4
.L_32:
        /*00c4*/ 	.word	index@(_Z9stage_oneILi32ELi32ELi80ELi16ELi4096ELi16EEvPK6half16S2_PKiP6__halfii)
        /*00c8*/ 	.word	0x00000000


	//----- nvinfo : EIATTR_MIN_STACK_SIZE
	.align		4
.L_33:
        /*00cc*/ 	.byte	0x04, 0x12
        /*00ce*/ 	.short	(.L_35 - .L_34)
	.align		4
.L_34:
        /*00d0*/ 	.word	index@(_Z9stage_oneILi32ELi8ELi128ELi16ELi4096ELi16EEvPK6half16S2_PKiP6__halfii)
        /*00d4*/ 	.word	0x00000000
.L_35:


//--------------------- .nv.compat                --------------------------
	.section	.nv.compat,"",@"SHT_CUDA_COMPAT_INFO"
	.align	4
        /*0000*/ 	.byte	0x02, 0x09, 0x00, 0x00, 0x02, 0x02, 0x01, 0x00, 0x02, 0x05, 0x05, 0x00, 0x03, 0x07, 0x01, 0x01
        /*0010*/ 	.byte	0x02, 0x03, 0x00, 0x00, 0x02, 0x06, 0x01, 0x00, 0x04, 0x0b, 0x08, 0x00, 0x09, 0x00, 0x00, 0x00
        /*0020*/ 	.byte	0x00, 0x00, 0x00, 0x00


//--------------------- .nv.info._Z9stage_twoILi64ELi16ELi4096ELi64ELi8EEvPK6half16S2_PKiP6__halfii --------------------------
	.section	.nv.info._Z9stage_twoILi64ELi16ELi4096ELi64ELi8EEvPK6half16S2_PKiP6__halfii,"",@"SHT_CUDA_INFO"
	.sectionflags	@""
	.align	4


	//----- nvinfo : EIATTR_CUDA_API_VERSION
	.align		4
        /*0000*/ 	.byte	0x04, 0x37
        /*0002*/ 	.short	(.L_37 - .L_36)
.L_36:
        /*0004*/ 	.word	0x00000082


	//----- nvinfo : EIATTR_KPARAM_INFO
	.align		4
.L_37:
        /*0008*/ 	.byte	0x04, 0x17
        /*000a*/ 	.short	(.L_39 - .L_38)
.L_38:
        /*000c*/ 	.word	0x00000000
        /*0010*/ 	.short	0x0005
        /*0012*/ 	.short	0x0024
        /*0014*/ 	.byte	0x00, 0xf0, 0x11, 0x00


	//----- nvinfo : EIATTR_KPARAM_INFO
	.align		4
.L_39:
        /*0018*/ 	.byte	0x04, 0x17
        /*001a*/ 	.short	(.L_41 - .L_40)
.L_40:
        /*001c*/ 	.word	0x00000000
        /*0020*/ 	.short	0x0004
        /*0022*/ 	.short	0x0020
        /*0024*/ 	.byte	0x00, 0xf0, 0x11, 0x00


	//----- nvinfo : EIATTR_KPARAM_INFO
	.align		4
.L_41:
        /*0028*/ 	.byte	0x04, 0x17
        /*002a*/ 	.short	(.L_43 - .L_42)
.L_42:
        /*002c*/ 	.word	0x00000000
        /*0030*/ 	.short	0x0003
        /*0032*/ 	.short	0x0018
        /*0034*/ 	.byte	0x00, 0xf5, 0x21, 0x00


	//----- nvinfo : EIATTR_KPARAM_INFO
	.align		4
.L_43:
        /*0038*/ 	.byte	0x04, 0x17
        /*003a*/ 	.short	(.L_45 - .L_44)
.L_44:
        /*003c*/ 	.word	0x00000000
        /*0040*/ 	.short	0x0002
        /*0042*/ 	.short	0x0010
        /*0044*/ 	.byte	0x00, 0xf5, 0x21, 0x00


	//----- nvinfo : EIATTR_KPARAM_INFO
	.align		4
.L_45:
        /*0048*/ 	.byte	0x04, 0x17
        /*004a*/ 	.short	(.L_47 - .L_46)
.L_46:
        /*004c*/ 	.word	0x00000000
        /*0050*/ 	.short	0x0001
        /*0052*/ 	.short	0x0008
        /*0054*/ 	.byte	0x00, 0xf5, 0x21, 0x00


	//----- nvinfo : EIATTR_KPARAM_INFO
	.align		4
.L_47:
        /*0058*/ 	.byte	0x04, 0x17
        /*005a*/ 	.short	(.L_49 - .L_48)
.L_48:
        /*005c*/ 	.word	0x00000000
        /*0060*/ 	.short	0x0000
        /*0062*/ 	.short	0x0000
        /*0064*/ 	.byte	0x00, 0xf5, 0x21, 0x00


	//----- nvinfo : EIATTR_SPARSE_MMA_MASK
	.align		4
.L_49:
        /*0068*/ 	.byte	0x03, 0x50
        /*006a*/ 	.short	0x0000


	//----- nvinfo : EIATTR_MAXREG_COUNT
	.align		4
        /*006c*/ 	.byte	0x03, 0x1b
        /*006e*/ 	.short	0x00ff


	//----- nvinfo : EIATTR_MERCURY_ISA_VERSION
	.align		4
        /*0070*/ 	.byte	0x03, 0x5f
        /*0072*/ 	.short	0x0101


	//----- nvinfo : EIATTR_VRC_CTA_INIT_COUNT
	.align		4
        /*0074*/ 	.byte	0x02, 0x4a
	.zero		1
	.zero		1


	//----- nvinfo : EIATTR_EXIT_INSTR_OFFSETS
	.align		4
        /*0078*/ 	.byte	0x04, 0x1c
        /*007a*/ 	.short	(.L_51 - .L_50)


	//   ....[0]....
.L_50:
        /*007c*/ 	.word	0x00000f50


	//----- nvinfo : EIATTR_CBANK_PARAM_SIZE
	.align		4
.L_51:
        /*0080*/ 	.byte	0x03, 0x19
        /*0082*/ 	.short	0x0028


	//----- nvinfo : EIATTR_PARAM_CBANK
	.align		4
        /*0084*/ 	.byte	0x04, 0x0a
        /*0086*/ 	.short	(.L_53 - .L_52)
	.align		4
.L_52:
        /*0088*/ 	.word	index@(.nv.constant0._Z9stage_twoILi64ELi16ELi4096ELi64ELi8EEvPK6half16S2_PKiP6__halfii)
        /*008c*/ 	.short	0x0380
        /*008e*/ 	.short	0x0028


	//----- nvinfo : EIATTR_SW_WAR
	.align		4
.L_53:
        /*0090*/ 	.byte	0x04, 0x36
        /*0092*/ 	.short	(.L_55 - .L_54)
.L_54:
        /*0094*/ 	.word	0x00000008
.L_55:


//--------------------- .nv.info._Z9stage_twoILi80ELi16ELi4096ELi32ELi32EEvPK6half16S2_PKiP6__halfii --------------------------
	.section	.nv.info._Z9stage_twoILi80ELi16ELi4096ELi32ELi32EEvPK6half16S2_PKiP6__halfii,"",@"SHT_CUDA_INFO"
	.sectionflags	@""
	.align	4


	//----- nvinfo : EIATTR_CUDA_API_VERSION
	.align		4
        /*0000*/ 	.byte	0x04, 0x37
        /*0002*/ 	.short	(.L_57 - .L_56)
.L_56:
        /*0004*/ 	.word	0x00000082


	//----- nvinfo : EIATTR_KPARAM_INFO
	.align		4
.L_57:
        /*0008*/ 	.byte	0x04, 0x17
        /*000a*/ 	.short	(.L_59 - .L_58)
.L_58:
        /*000c*/ 	.word	0x00000000
        /*0010*/ 	.short	0x0005
        /*0012*/ 	.short	0x0024
        /*0014*/ 	.byte	0x00, 0xf0, 0x11, 0x00


	//----- nvinfo : EIATTR_KPARAM_INFO
	.align		4
.L_59:
        /*0018*/ 	.byte	0x04, 0x17
        /*001a*/ 	.short	(.L_61 - .L_60)
.L_60:
        /*001c*/ 	.word	0x00000000
        /*0020*/ 	.short	0x0004
        /*0022*/ 	.short	0x0020
        /*0024*/ 	.byte	0x00, 0xf0, 0x11, 0x00


	//----- nvinfo : EIATTR_KPARAM_INFO
	.align		4
.L_61:
        /*0028*/ 	.byte	0x04, 0x17
        /*002a*/ 	.short	(.L_63 - .L_62)
.L_62:
        /*002c*/ 	.word	0x00000000
        /*0030*/ 	.short	0x0003
        /*0032*/ 	.short	0x0018
        /*0034*/ 	.byte	0x00, 0xf5, 0x21, 0x00


	//----- nvinfo : EIATTR_KPARAM_INFO
	.align		4
.L_63:
        /*0038*/ 	.byte	0x04, 0x17
        /*003a*/ 	.short	(.L_65 - .L_64)
.L_64:
        /*003c*/ 	.word	0x00000000
        /*0040*/ 	.short	0x0002
        /*0042*/ 	.short	0x0010
        /*0044*/ 	.byte	0x00, 0xf5, 0x21, 0x00


	//----- nvinfo : EIATTR_KPARAM_INFO
	.align		4
.L_65:
        /*0048*/ 	.byte	0x04, 0x17
        /*004a*/ 	.short	(.L_67 - .L_66)
.L_66:
        /*004c*/ 	.word	0x00000000
        /*0050*/ 	.short	0x0001
        /*0052*/ 	.short	0x0008
        /*0054*/ 	.byte	0x00, 0xf5, 0x21, 0x00


	//----- nvinfo : EIATTR_KPARAM_INFO
	.align		4
.L_67:
        /*0058*/ 	.byte	0x04, 0x17
        /*005a*/ 	.short	(.L_69 - .L_68)
.L_68:
        /*005c*/ 	.word	0x00000000
        /*0060*/ 	.short	0x0000
        /*0062*/ 	.short	0x0000
        /*0064*/ 	.byte	0x00, 0xf5, 0x21, 0x00


	//----- nvinfo : EIATTR_SPARSE_MMA_MASK
	.align		4
.L_69:
        /*0068*/ 	.byte	0x03, 0x50
        /*006a*/ 	.short	0x0000


	//----- nvinfo : EIATTR_MAXREG_COUNT
	.align		4
        /*006c*/ 	.byte	0x03, 0x1b
        /*006e*/ 	.short	0x00ff


	//----- nvinfo : EIATTR_MERCURY_ISA_VERSION
	.align		4
        /*0070*/ 	.byte	0x03, 0x5f
        /*0072*/ 	.short	0x0101


	//----- nvinfo : EIATTR_VRC_CTA_INIT_COUNT
	.align		4
        /*0074*/ 	.byte	0x02, 0x4a
	.zero		1
	.zero		1


	//----- nvinfo : EIATTR_EXIT_INSTR_OFFSETS
	.align		4
        /*0078*/ 	.byte	0x04, 0x1c
        /*007a*/ 	.short	(.L_71 - .L_70)


	//   ....[0]....
.L_70:
        /*007c*/ 	.word	0x00000ed0


	//----- nvinfo : EIATTR_CBANK_PARAM_SIZE
	.align		4
.L_71:
        /*0080*/ 	.byte	0x03, 0x19
        /*0082*/ 	.short	0x0028


	//----- nvinfo : EIATTR_PARAM_CBANK
	.align		4
        /*0084*/ 	.byte	0x04, 0x0a
        /*0086*/ 	.short	(.L_73 - .L_72)
	.align		4
.L_72:
        /*0088*/ 	.word	index@(.nv.constant0._Z9stage_twoILi80ELi16ELi4096ELi32ELi32EEvPK6half16S2_PKiP6__halfii)
        /*008c*/ 	.short	0x0380
        /*008e*/ 	.short	0x0028


	//----- nvinfo : EIATTR_SW_WAR
	.align		4
.L_73:
        /*0090*/ 	.byte	0x04, 0x36
        /*0092*/ 	.short	(.L_75 - .L_74)
.L_74:
        /*0094*/ 	.word	0x00000008
.L_75:


//--------------------- .nv.info._Z9stage_twoILi128ELi16ELi4096ELi32ELi8EEvPK6half16S2_PKiP6__halfii --------------------------
	.section	.nv.info._Z9stage_twoILi128ELi16ELi4096ELi32ELi8EEvPK6half16S2_PKiP6__halfii,"",@"SHT_CUDA_INFO"
	.sectionflags	@""
	.align	4


	//----- nvinfo : EIATTR_CUDA_API_VERSION
	.align		4
        /*0000*/ 	.byte	0x04, 0x37
        /*0002*/ 	.short	(.L_77 - .L_76)
.L_76:
        /*0004*/ 	.word	0x00000082


	//----- nvinfo : EIATTR_KPARAM_INFO
	.align		4
.L_77:
        /*0008*/ 	.byte	0x04, 0x17
        /*000a*/ 	.short	(.L_79 - .L_78)
.L_78:
        /*000c*/ 	.word	0x00000000
        /*0010*/ 	.short	0x0005
        /*0012*/ 	.short	0x0024
        /*0014*/ 	.byte	0x00, 0xf0, 0x11, 0x00


	//----- nvinfo : EIATTR_KPARAM_INFO
	.align		4
.L_79:
        /*0018*/ 	.byte	0x04, 0x17
        /*001a*/ 	.short	(.L_81 - .L_80)
.L_80:
        /*001c*/ 	.word	0x00000000
        /*0020*/ 	.short	0x0004
        /*0022*/ 	.short	0x0020
        /*0024*/ 	.byte	0x00, 0xf0, 0x11, 0x00


	//----- nvinfo : EIATTR_KPARAM_INFO
	.align		4
.L_81:
        /*0028*/ 	.byte	0x04, 0x17
        /*002a*/ 	.short	(.L_83 - .L_82)
.L_82:
        /*002c*/ 	.word	0x00000000
        /*0030*/ 	.short	0x0003
        /*0032*/ 	.short	0x0018
        /*0034*/ 	.byte	0x00, 0xf5, 0x21, 0x00


	//----- nvinfo : EIATTR_KPARAM_INFO
	.align		4
.L_83:
        /*0038*/ 	.byte	0x04, 0x17
        /*003a*/ 	.short	(.L_85 - .L_84)
.L_84:
        /*003c*/ 	.word	0x00000000
        /*0040*/ 	.short	0x0002
        /*0042*/ 	.short	0x0010
        /*0044*/ 	.byte	0x00, 0xf5, 0x21, 0x00


	//----- nvinfo : EIATTR_KPARAM_INFO
	.align		4
.L_85:
        /*0048*/ 	.byte	0x04, 0x17
        /*004a*/ 	.short	(.L_87 - .L_86)
.L_86:
        /*004c*/ 	.word	0x00000000
        /*0050*/ 	.short	0x0001
        /*0052*/ 	.short	0x0008
        /*0054*/ 	.byte	0x00, 0xf5, 0x21, 0x00


	//----- nvinfo : EIATTR_KPARAM_INFO
	.align		4
.L_87:
        /*0058*/ 	.byte	0x04, 0x17
        /*005a*/ 	.short	(.L_89 - .L_88)
.L_88:
        /*005c*/ 	.word	0x00000000
        /*0060*/ 	.short	0x0000
        /*0062*/ 	.short	0x0000
        /*0064*/ 	.byte	0x00, 0xf5, 0x21, 0x00


	//----- nvinfo : EIATTR_SPARSE_MMA_MASK
	.align		4
.L_89:
        /*0068*/ 	.byte	0x03, 0x50
        /*006a*/ 	.short	0x0000


	//----- nvinfo : EIATTR_MAXREG_COUNT
	.align		4
        /*006c*/ 	.byte	0x03, 0x1b
        /*006e*/ 	.short	0x00ff


	//----- nvinfo : EIATTR_MERCURY_ISA_VERSION
	.align		4
        /*0070*/ 	.byte	0x03, 0x5f
        /*0072*/ 	.short	0x0101


	//----- nvinfo : EIATTR_VRC_CTA_INIT_COUNT
	.align		4
        /*0074*/ 	.byte	0x02, 0x4a
	.zero		1
	.zero		1


	//----- nvinfo : EIATTR_EXIT_INSTR_OFFSETS
	.align		4
        /*0078*/ 	.byte	0x04, 0x1c
        /*007a*/ 	.short	(.L_91 - .L_90)


	//   ....[0]....
.L_90:
        /*007c*/ 	.word	0x00000f40


	//----- nvinfo : EIATTR_CBANK_PARAM_SIZE
	.align		4
.L_91:
        /*0080*/ 	.byte	0x03, 0x19
        /*0082*/ 	.short	0x0028


	//----- nvinfo : EIATTR_PARAM_CBANK
	.align		4
        /*0084*/ 	.byte	0x04, 0x0a
        /*0086*/ 	.short	(.L_93 - .L_92)
	.align		4
.L_92:
        /*0088*/ 	.word	index@(.nv.constant0._Z9stage_twoILi128ELi16ELi4096ELi32ELi8EEvPK6half16S2_PKiP6__halfii)
        /*008c*/ 	.short	0x0380
        /*008e*/ 	.short	0x0028


	//----- nvinfo : EIATTR_SW_WAR
	.align		4
.L_93:
        /*0090*/ 	.byte	0x04, 0x36
        /*0092*/ 	.short	(.L_95 - .L_94)
.L_94:
        /*0094*/ 	.word	0x00000008
.L_95:


//--------------------- .nv.info._Z9stage_oneILi64ELi8ELi64ELi16ELi4096ELi16EEvPK6half16S2_PKiP6__halfii --------------------------
	.section	.nv.info._Z9stage_oneILi64ELi8ELi64ELi16ELi4096ELi16EEvPK6half16S2_PKiP6__halfii,"",@"SHT_CUDA_INFO"
	.sectionflags	@""
	.align	4


	//----- nvinfo : EIATTR_CUDA_API_VERSION
	.align		4
        /*0000*/ 	.byte	0x04, 0x37
        /*0002*/ 	.short	(.L_97 - .L_96)
.L_96:
        /*0004*/ 	.word	0x00000082


	//----- nvinfo : EIATTR_KPARAM_INFO
	.align		4
.L_97:
        /*0008*/ 	.byte	0x04, 0x17
        /*000a*/ 	.short	(.L_99 - .L_98)
.L_98:
        /*000c*/ 	.word	0x00000000
        /*0010*/ 	.short	0x0005
        /*0012*/ 	.short	0x0024
        /*0014*/ 	.byte	0x00, 0xf0, 0x11, 0x00


	//----- nvinfo : EIATTR_KPARAM_INFO
	.align		4
.L_99:
        /*0018*/ 	.byte	0x04, 0x17
        /*001a*/ 	.short	(.L_101 - .L_100)
.L_100:
        /*001c*/ 	.word	0x00000000
        /*0020*/ 	.short	0x0004
        /*0022*/ 	.short	0x0020
        /*0024*/ 	.byte	0x00, 0xf0, 0x11, 0x00


	//----- nvinfo : EIATTR_KPARAM_INFO
	.align		4
.L_101:
        /*0028*/ 	.byte	0x04, 0x17
        /*002a*/ 	.short	(.L_103 - .L_102)
.L_102:
        /*002c*/ 	.word	0x00000000
        /*0030*/ 	.short	0x0003
        /*0032*/ 	.short	0x0018
        /*0034*/ 	.byte	0x00, 0xf5, 0x21, 0x00


	//----- nvinfo : EIATTR_KPARAM_INFO
	.align		4
.L_103:
        /*0038*/ 	.byte	0x04, 0x17
        /*003a*/ 	.short	(.L_105 - .L_104)
.L_104:
        /*003c*/ 	.word	0x00000000
        /*0040*/ 	.short	0x0002
        /*0042*/ 	.short	0x0010
        /*0044*/ 	.byte	0x00, 0xf5, 0x21, 0x00


	//----- nvinfo : EIATTR_KPARAM_INFO
	.align		4
.L_105:
        /*0048*/ 	.byte	0x04, 0x17
        /*004a*/ 	.short	(.L_107 - .L_106)
.L_106:
        /*004c*/ 	.word	0x00000000
        /*0050*/ 	.short	0x0001
        /*0052*/ 	.short	0x0008
        /*0054*/ 	.byte	0x00, 0xf5, 0x21, 0x00


	//----- nvinfo : EIATTR_KPARAM_INFO
	.align		4
.L_107:
        /*0058*/ 	.byte	0x04, 0x17
        /*005a*/ 	.short	(.L_109 - .L_108)
.L_108:
        /*005c*/ 	.word	0x00000000
        /*0060*/ 	.short	0x0000
        /*0062*/ 	.short	0x0000
        /*0064*/ 	.byte	0x00, 0xf5, 0x21, 0x00


	//----- nvinfo : EIATTR_SPARSE_MMA_MASK
	.align		4
.L_109:
        /*0068*/ 	.byte	0x03, 0x50
        /*006a*/ 	.short	0x0000


	//----- nvinfo : EIATTR_MAXREG_COUNT
	.align		4
        /*006c*/ 	.byte	0x03, 0x1b
        /*006e*/ 	.short	0x00ff


	//----- nvinfo : EIATTR_NUM_BARRIERS
	.align		4
        /*0070*/ 	.byte	0x02, 0x4c
        /*0072*/ 	.byte	0x01
	.zero		1


	//----- nvinfo : EIATTR_MERCURY_ISA_VERSION
	.align		4
        /*0074*/ 	.byte	0x03, 0x5f
        /*0076*/ 	.short	0x0101


	//----- nvinfo : EIATTR_VRC_CTA_INIT_COUNT
	.align		4
        /*0078*/ 	.byte	0x02, 0x4a
	.zero		1
	.zero		1


	//----- nvinfo : EIATTR_EXIT_INSTR_OFFSETS
	.align		4
        /*007c*/ 	.byte	0x04, 0x1c
        /*007e*/ 	.short	(.L_111 - .L_110)


	//   ....[0]....
.L_110:
        /*0080*/ 	.word	0x00000140


	//   ....[1]....
        /*0084*/ 	.word	0x00000460


	//   ....[2]....
        /*0088*/ 	.word	0x00001330


	//----- nvinfo : EIATTR_CBANK_PARAM_SIZE
	.align		4
.L_111:
        /*008c*/ 	.byte	0x03, 0x19
        /*008e*/ 	.short	0x0028


	//----- nvinfo : EIATTR_PARAM_CBANK
	.align		4
        /*0090*/ 	.byte	0x04, 0x0a
        /*0092*/ 	.short	(.L_113 - .L_112)
	.align		4
.L_112:
        /*0094*/ 	.word	index@(.nv.constant0._Z9stage_oneILi64ELi8ELi64ELi16ELi4096ELi16EEvPK6half16S2_PKiP6__halfii)
        /*0098*/ 	.short	0x0380
        /*009a*/ 	.short	0x0028


	//----- nvinfo : EIATTR_SW_WAR
	.align		4
.L_113:
        /*009c*/ 	.byte	0x04, 0x36
        /*009e*/ 	.short	(.L_115 - .L_114)
.L_114:
        /*00a0*/ 	.word	0x00000008
.L_115:


//--------------------- .nv.info._Z9stage_oneILi32ELi32ELi80ELi16ELi4096ELi16EEvPK6half16S2_PKiP6__halfii --------------------------
	.section	.nv.info._Z9stage_oneILi32ELi32ELi80ELi16ELi4096ELi16EEvPK6half16S2_PKiP6__halfii,"",@"SHT_CUDA_INFO"
	.sectionflags	@""
	.align	4


	//----- nvinfo : EIATTR_CUDA_API_VERSION
	.align		4
        /*0000*/ 	.byte	0x04, 0x37
        /*0002*/ 	.short	(.L_117 - .L_116)
.L_116:
        /*0004*/ 	.word	0x00000082


	//----- nvinfo : EIATTR_KPARAM_INFO
	.align		4
.L_117:
        /*0008*/ 	.byte	0x04, 0x17
        /*000a*/ 	.short	(.L_119 - .L_118)
.L_118:
        /*000c*/ 	.word	0x00000000
        /*0010*/ 	.short	0x0005
        /*0012*/ 	.short	0x0024
        /*0014*/ 	.byte	0x00, 0xf0, 0x11, 0x00


	//----- nvinfo : EIATTR_KPARAM_INFO
	.align		4
.L_119:
        /*0018*/ 	.byte	0x04, 0x17
        /*001a*/ 	.short	(.L_121 - .L_120)
.L_120:
        /*001c*/ 	.word	0x00000000
        /*0020*/ 	.short	0x0004
        /*0022*/ 	.short	0x0020
        /*0024*/ 	.byte	0x00, 0xf0, 0x11, 0x00


	//----- nvinfo : EIATTR_KPARAM_INFO
	.align		4
.L_121:
        /*0028*/ 	.byte	0x04, 0x17
        /*002a*/ 	.short	(.L_123 - .L_122)
.L_122:
        /*002c*/ 	.word	0x00000000
        /*0030*/ 	.short	0x0003
        /*0032*/ 	.short	0x0018
        /*0034*/ 	.byte	0x00, 0xf5, 0x21, 0x00


	//----- nvinfo : EIATTR_KPARAM_INFO
	.align		4
.L_123:
        /*0038*/ 	.byte	0x04, 0x17
        /*003a*/ 	.short	(.L_125 - .L_124)
.L_124:
        /*003c*/ 	.word	0x00000000
        /*0040*/ 	.short	0x0002
        /*0042*/ 	.short	0x0010
        /*0044*/ 	.byte	0x00, 0xf5, 0x21, 0x00


	//----- nvinfo : EIATTR_KPARAM_INFO
	.align		4
.L_125:
        /*0048*/ 	.byte	0x04, 0x17
        /*004a*/ 	.short	(.L_127 - .L_126)
.L_126:
        /*004c*/ 	.word	0x00000000
        /*0050*/ 	.short	0x0001
        /*0052*/ 	.short	0x0008
        /*0054*/ 	.byte	0x00, 0xf5, 0x21, 0x00


	//----- nvinfo : EIATTR_KPARAM_INFO
	.align		4
.L_127:
        /*0058*/ 	.byte	0x04, 0x17
        /*005a*/ 	.short	(.L_129 - .L_128)
.L_128:
        /*005c*/ 	.word	0x00000000
        /*0060*/ 	.short	0x0000
        /*0062*/ 	.short	0x0000
        /*0064*/ 	.byte	0x00, 0xf5, 0x21, 0x00


	//----- nvinfo : EIATTR_SPARSE_MMA_MASK
	.align		4
.L_129:
        /*0068*/ 	.byte	0x03, 0x50
        /*006a*/ 	.short	0x0000


	//----- nvinfo : EIATTR_MAXREG_COUNT
	.align		4
        /*006c*/ 	.byte	0x03, 0x1b
        /*006e*/ 	.short	0x00ff


	//----- nvinfo : EIATTR_NUM_BARRIERS
	.align		4
        /*0070*/ 	.byte	0x02, 0x4c
        /*0072*/ 	.byte	0x01
	.zero		1


	//----- nvinfo : EIATTR_MERCURY_ISA_VERSION
	.align		4
        /*0074*/ 	.byte	0x03, 0x5f
        /*0076*/ 	.short	0x0101


	//----- nvinfo : EIATTR_VRC_CTA_INIT_COUNT
	.align		4
        /*0078*/ 	.byte	0x02, 0x4a
	.zero		1
	.zero		1


	//----- nvinfo : EIATTR_EXIT_INSTR_OFFSETS
	.align		4
        /*007c*/ 	.byte	0x04, 0x1c
        /*007e*/ 	.short	(.L_131 - .L_130)


	//   ....[0]....
.L_130:
        /*0080*/ 	.word	0x00000150


	//   ....[1]....
        /*0084*/ 	.word	0x00000460


	//   ....[2]....
        /*0088*/ 	.word	0x00001660


	//----- nvinfo : EIATTR_CBANK_PARAM_SIZE
	.align		4
.L_131:
        /*008c*/ 	.byte	0x03, 0x19
        /*008e*/ 	.short	0x0028


	//----- nvinfo : EIATTR_PARAM_CBANK
	.align		4
        /*0090*/ 	.byte	0x04, 0x0a
        /*0092*/ 	.short	(.L_133 - .L_132)
	.align		4
.L_132:
        /*0094*/ 	.word	index@(.nv.constant0._Z9stage_oneILi32ELi32ELi80ELi16ELi4096ELi16EEvPK6half16S2_PKiP6__halfii)
        /*0098*/ 	.short	0x0380
        /*009a*/ 	.short	0x0028


	//----- nvinfo : EIATTR_SW_WAR
	.align		4
.L_133:
        /*009c*/ 	.byte	0x04, 0x36
        /*009e*/ 	.short	(.L_135 - .L_134)
.L_134:
        /*00a0*/ 	.word	0x00000008
.L_135:


//--------------------- .nv.info._Z9stage_oneILi32ELi8ELi128ELi16ELi4096ELi16EEvPK6half16S2_PKiP6__halfii --------------------------
	.section	.nv.info._Z9stage_oneILi32ELi8ELi128ELi16ELi4096ELi16EEvPK6half16S2_PKiP6__halfii,"",@"SHT_CUDA_INFO"
	.sectionflags	@""
	.align	4


	//----- nvinfo : EIATTR_CUDA_API_VERSION
	.align		4
        /*0000*/ 	.byte	0x04, 0x37
        /*0002*/ 	.short	(.L_137 - .L_136)
.L_136:
        /*0004*/ 	.word	0x00000082


	//----- nvinfo : EIATTR_KPARAM_INFO
	.align		4
.L_137:
        /*0008*/ 	.byte	0x04, 0x17
        /*000a*/ 	.short	(.L_139 - .L_138)
.L_138:
        /*000c*/ 	.word	0x00000000
        /*0010*/ 	.short	0x0005
        /*0012*/ 	.short	0x0024
        /*0014*/ 	.byte	0x00, 0xf0, 0x11, 0x00


	//----- nvinfo : EIATTR_KPARAM_INFO
	.align		4
.L_139:
        /*0018*/ 	.byte	0x04, 0x17
        /*001a*/ 	.short	(.L_141 - .L_140)
.L_140:
        /*001c*/ 	.word	0x00000000
        /*0020*/ 	.short	0x0004
        /*0022*/ 	.short	0x0020
        /*0024*/ 	.byte	0x00, 0xf0, 0x11, 0x00


	//----- nvinfo : EIATTR_KPARAM_INFO
	.align		4
.L_141:
        /*0028*/ 	.byte	0x04, 0x17
        /*002a*/ 	.short	(.L_143 - .L_142)
.L_142:
        /*002c*/ 	.word	0x00000000
        /*0030*/ 	.short	0x0003
        /*0032*/ 	.short	0x0018
        /*0034*/ 	.byte	0x00, 0xf5, 0x21, 0x00


	//----- nvinfo : EIATTR_KPARAM_INFO
	.align		4
.L_143:
        /*0038*/ 	.byte	0x04, 0x17
        /*003a*/ 	.short	(.L_145 - .L_144)
.L_144:
        /*003c*/ 	.word	0x00000000
        /*0040*/ 	.short	0x0002
        /*0042*/ 	.short	0x0010
        /*0044*/ 	.byte	0x00, 0xf5, 0x21, 0x00


	//----- nvinfo : EIATTR_KPARAM_INFO
	.align		4
.L_145:
        /*0048*/ 	.byte	0x04, 0x17
        /*004a*/ 	.short	(.L_147 - .L_146)
.L_146:
        /*004c*/ 	.word	0x00000000
        /*0050*/ 	.short	0x0001
        /*0052*/ 	.short	0x0008
        /*0054*/ 	.byte	0x00, 0xf5, 0x21, 0x00


	//----- nvinfo : EIATTR_KPARAM_INFO
	.align		4
.L_147:
        /*0058*/ 	.byte	0x04, 0x17
        /*005a*/ 	.short	(.L_149 - .L_148)
.L_148:
        /*005c*/ 	.word	0x00000000
        /*0060*/ 	.short	0x0000
        /*0062*/ 	.short	0x0000
        /*0064*/ 	.byte	0x00, 0xf5, 0x21, 0x00


	//----- nvinfo : EIATTR_SPARSE_MMA_MASK
	.align		4
.L_149:
        /*0068*/ 	.byte	0x03, 0x50
        /*006a*/ 	.short	0x0000


	//----- nvinfo : EIATTR_MAXREG_COUNT
	.align		4
        /*006c*/ 	.byte	0x03, 0x1b
        /*006e*/ 	.short	0x00ff


	//----- nvinfo : EIATTR_NUM_BARRIERS
	.align		4
        /*0070*/ 	.byte	0x02, 0x4c
        /*0072*/ 	.byte	0x01
	.zero		1


	//----- nvinfo : EIATTR_MERCURY_ISA_VERSION
	.align		4
        /*0074*/ 	.byte	0x03, 0x5f
        /*0076*/ 	.short	0x0101


	//----- nvinfo : EIATTR_VRC_CTA_INIT_COUNT
	.align		4
        /*0078*/ 	.byte	0x02, 0x4a
	.zero		1
	.zero		1


	//----- nvinfo : EIATTR_EXIT_INSTR_OFFSETS
	.align		4
        /*007c*/ 	.byte	0x04, 0x1c
        /*007e*/ 	.short	(.L_151 - .L_150)


	//   ....[0]....
.L_150:
        /*0080*/ 	.word	0x000000f0


	//   ....[1]....
        /*0084*/ 	.word	0x000003f0


	//   ....[2]....
        /*0088*/ 	.word	0x00001f20


	//----- nvinfo : EIATTR_CBANK_PARAM_SIZE
	.align		4
.L_151:
        /*008c*/ 	.byte	0x03, 0x19
        /*008e*/ 	.short	0x0028


	//----- nvinfo : EIATTR_PARAM_CBANK
	.align		4
        /*0090*/ 	.byte	0x04, 0x0a
        /*0092*/ 	.short	(.L_153 - .L_152)
	.align		4
.L_152:
        /*0094*/ 	.word	index@(.nv.constant0._Z9stage_oneILi32ELi8ELi128ELi16ELi4096ELi16EEvPK6half16S2_PKiP6__halfii)
        /*0098*/ 	.short	0x0380
        /*009a*/ 	.short	0x0028


	//----- nvinfo : EIATTR_SW_WAR
	.align		4
.L_153:
        /*009c*/ 	.byte	0x04, 0x36
        /*009e*/ 	.short	(.L_155 - .L_154)
.L_154:
        /*00a0*/ 	.word	0x00000008
.L_155:


//--------------------- .nv.callgraph             --------------------------
	.section	.nv.callgraph,"",@"SHT_CUDA_CALLGRAPH"
	.align	4
	.sectionentsize	8
	.align		4
        /*0000*/ 	.word	0x00000000
	.align		4
        /*0004*/ 	.word	0xffffffff
	.align		4
        /*0008*/ 	.word	0x00000000
	.align		4
        /*000c*/ 	.word	0xfffffffe
	.align		4
        /*0010*/ 	.word	0x00000000
	.align		4
        /*0014*/ 	.word	0xfffffffd
	.align		4
        /*0018*/ 	.word	0x00000000
	.align		4
        /*001c*/ 	.word	0xfffffffc


//--------------------- .text._Z9stage_twoILi64ELi16ELi4096ELi64ELi8EEvPK6half16S2_PKiP6__halfii --------------------------
	.section	.text._Z9stage_twoILi64ELi16ELi4096ELi64ELi8EEvPK6half16S2_PKiP6__halfii,"ax",@progbits
	.align	128
        .global         _Z9stage_twoILi64ELi16ELi4096ELi64ELi8EEvPK6half16S2_PKiP6__halfii
        .type           _Z9stage_twoILi64ELi16ELi4096ELi64ELi8EEvPK6half16S2_PKiP6__halfii,@function
        .size           _Z9stage_twoILi64ELi16ELi4096ELi64ELi8EEvPK6half16S2_PKiP6__halfii,(.L_x_18 - _Z9stage_twoILi64ELi16ELi4096ELi64ELi8EEvPK6half16S2_PKiP6__halfii)
        .other          _Z9stage_twoILi64ELi16ELi4096ELi64ELi8EEvPK6half16S2_PKiP6__halfii,@"STO_CUDA_ENTRY STV_DEFAULT"
_Z9stage_twoILi64ELi16ELi4096ELi64ELi8EEvPK6half16S2_PKiP6__halfii:
.text._Z9stage_twoILi64ELi16ELi4096ELi64ELi8EEvPK6half16S2_PKiP6__halfii:
[----:B------:R-:W-:Y:S08]  /*0000*/  LDC R1, c[0x0][0x37c] ;  /* 0x0000df00ff017b82 */ /* 0x000ff00000000800 */
[----:B------:R-:W0:Y:S01]  /*0010*/  S2UR UR16, SR_CTAID.X ;  /* 0x00000000001079c3 */ /* 0x000e220000002500 */
[----:B------:R-:W0:Y:S01]  /*0020*/  LDCU.64 UR4, c[0x0][0x390] ;  /* 0x00007200ff0477ac */ /* 0x000e220008000a00 */
[----:B------:R-:W1:Y:S01]  /*0030*/  LDCU.64 UR14, c[0x0][0x358] ;  /* 0x00006b00ff0e77ac */ /* 0x000e620008000a00 */
[----:B------:R-:W2:Y:S01]  /*0040*/  LDCU UR11, c[0x0][0x3a0] ;  /* 0x00007400ff0b77ac */ /* 0x000ea20008000800 */
[----:B0-----:R-:W-:-:S06]  /*0050*/  UIMAD.WIDE.U32 UR4, UR16, 0x4, UR4 ;  /* 0x00000004100478a5 */ /* 0x001fcc000f8e0004 */
[----:B------:R-:W-:Y:S02]  /*0060*/  MOV R2, UR4 ;  /* 0x0000000400027c02 */ /* 0x000fe40008000f00 */
[----:B------:R-:W-:-:S05]  /*0070*/  MOV R3, UR5 ;  /* 0x0000000500037c02 */ /* 0x000fca0008000f00 */
[----:B-1----:R-:W3:Y:S01]  /*0080*/  LDG.E R2, desc[UR14][R2.64] ;  /* 0x0000000e02027981 */ /* 0x002ee2000c1e1900 */
[----:B--2---:R-:W-:Y:S01]  /*0090*/  MOV R5, UR11 ;  /* 0x0000000b00057c02 */ /* 0x004fe20008000f00 */
[----:B------:R-:W0:Y:S01]  /*00a0*/  S2UR UR17, SR_CTAID.Y ;  /* 0x00000000001179c3 */ /* 0x000e220000002600 */
[----:B------:R-:W-:Y:S02]  /*00b0*/  USHF.R.S32.HI UR8, URZ, 0x1f, UR11 ;  /* 0x0000001fff087899 */ /* 0x000fe4000801140b */
[----:B------:R-:W-:Y:S02]  /*00c0*/  USHF.L.U32 UR4, UR11, 0x6, URZ ;  /* 0x000000060b047899 */ /* 0x000fe400080006ff */
[----:B------:R-:W-:-:S04]  /*00d0*/  ULEA.HI UR8, UR8, UR11, URZ, 0x4 ;  /* 0x0000000b08087291 */ /* 0x000fc8000f8f20ff */
[----:B------:R-:W-:Y:S02]  /*00e0*/  USHF.R.S32.HI UR9, URZ, 0x4, UR8 ;  /* 0x00000004ff097899 */ /* 0x000fe40008011408 */
[----:B0-----:R-:W-:-:S04]  /*00f0*/  UIMAD UR5, UR17, UR11, URZ ;  /* 0x0000000b110572a4 */ /* 0x001fc8000f8e02ff */
[----:B------:R-:W-:Y:S01]  /*0100*/  UIMAD UR5, UR4, UR16, UR5 ;  /* 0x00000010040572a4 */ /* 0x000fe2000f8e0205 */
[----:B---3--:R-:W-:Y:S01]  /*0110*/  IADD3 R0, PT, PT, -R2, RZ, RZ ;  /* 0x000000ff02007210 */ /* 0x008fe20007ffe1ff */
[----:B------:R-:W-:-:S03]  /*0120*/  HFMA2 R2, -RZ, RZ, 0, 0 ;  /* 0x00000000ff027431 */ /* 0x000fc600000001ff */
[----:B------:R-:W-:-:S04]  /*0130*/  VIADDMNMX R0, R0, UR11, RZ, !PT ;  /* 0x0000000b00007c46 */ /* 0x000fc8000f8001ff */
[----:B------:R-:W-:-:S04]  /*0140*/  VIMNMX R0, PT, PT, R0, UR11, PT ;  /* 0x0000000b00007c48 */ /* 0x000fc8000bfe0100 */
[----:B------:R-:W-:-:S04]  /*0150*/  VIADDMNMX R0, R5, 0xfffff000, R0, !PT ;  /* 0xfffff00005007846 */ /* 0x000fc80007800100 */
[----:B------:R-:W-:Y:S02]  /*0160*/  R2UR UR6, R0 ;  /* 0x00000000000672ca */ /* 0x000fe400000e0000 */
[----:B------:R-:W0:Y:S11]  /*0170*/  S2R R0, SR_TID.X ;  /* 0x0000000000007919 */ /* 0x000e360000002100 */
[----:B------:R-:W-:-:S04]  /*0180*/  USHF.R.S32.HI UR7, URZ, 0x1f, UR6 ;  /* 0x0000001fff077899 */ /* 0x000fc80008011406 */
[----:B------:R-:W-:Y:S02]  /*0190*/  ULEA.HI UR7, UR7, UR6, URZ, 0x4 ;  /* 0x0000000607077291 */ /* 0x000fe4000f8f20ff */
[----:B------:R-:W-:Y:S02]  /*01a0*/  USHF.R.S32.HI UR6, URZ, 0x1f, UR5 ;  /* 0x0000001fff067899 */ /* 0x000fe40008011405 */
[----:B------:R-:W-:Y:S02]  /*01b0*/  USHF.R.S32.HI UR7, URZ, 0x4, UR7 ;  /* 0x00000004ff077899 */ /* 0x000fe40008011407 */
[----:B------:R-:W-:Y:S02]  /*01c0*/  ULEA.HI UR8, UR6, UR5, URZ, 0x4 ;  /* 0x0000000506087291 */ /* 0x000fe4000f8f20ff */
[----:B------:R-:W-:-:S09]  /*01d0*/  UISETP.GT.AND UP0, UPT, UR9, UR7, UPT ;  /* 0x000000070900728c */ /* 0x000fd2000bf04270 */
[----:B0-----:R-:W-:Y:S05]  /*01e0*/  BRA.U !UP0, `(.L_x_0) ;  /* 0x0000000d08307547 */ /* 0x001fea000b800000 */
[----:B------:R-:W-:Y:S01]  /*01f0*/  UMOV UR10, UR7 ;  /* 0x00000007000a7c82 */ /* 0x000fe20008000000 */
[----:B------:R-:W-:Y:S01]  /*0200*/  IMAD R0, R0, UR11, RZ ;  /* 0x0000000b00007c24 */ /* 0x000fe2000f8e02ff */
[----:B------:R-:W-:Y:S01]  /*0210*/  UIADD3 UR7, UPT, UPT, UR9, -UR10, URZ ;  /* 0x8000000a09077290 */ /* 0x000fe2000fffe0ff */
[----:B------:R-:W-:Y:S01]  /*0220*/  MOV R2, RZ ;  /* 0x000000ff00027202 */ /* 0x000fe20000000f00 */
[----:B------:R-:W-:Y:S02]  /*0230*/  UIMAD UR6, UR16, UR11, URZ ;  /* 0x0000000b100672a4 */ /* 0x000fe4000f8e02ff */
[----:B------:R-:W-:Y:S01]  /*0240*/  ULOP3.LUT UR7, UR7, 0x1, URZ, 0xc0, !UPT ;  /* 0x0000000107077892 */ /* 0x000fe2000f8ec0ff */
[----:B------:R-:W-:Y:S01]  /*0250*/  SHF.R.S32.HI R3, RZ, 0x1f, R0 ;  /* 0x0000001fff037819 */ /* 0x000fe20000011400 */
[----:B------:R-:W-:Y:S02]  /*0260*/  USHF.R.U32.HI UR5, URZ, 0x3, UR17 ;  /* 0x00000003ff057899 */ /* 0x000fe40008011611 */
[----:B------:R-:W-:Y:S01]  /*0270*/  UISETP.NE.U32.AND UP0, UPT, UR7, 0x1, UPT ;  /* 0x000000010700788c */ /* 0x000fe2000bf05070 */
[----:B------:R-:W-:Y:S01]  /*0280*/  LEA.HI R3, R3, R0, RZ, 0x4 ;  /* 0x0000000003037211 */ /* 0x000fe200078f20ff */
[----:B------:R-:W-:-:S02]  /*0290*/  USHF.L.U32 UR6, UR6, 0x9, URZ ;  /* 0x0000000906067899 */ /* 0x000fc400080006ff */
[----:B------:R-:W-:Y:S01]  /*02a0*/  UIADD3 UR13, UPT, UPT, UR10, 0x1, URZ ;  /* 0x000000010a0d7890 */ /* 0x000fe2000fffe0ff */
[----:B------:R-:W-:Y:S01]  /*02b0*/  SHF.R.S32.HI R3, RZ, 0x4, R3 ;  /* 0x00000004ff037819 */ /* 0x000fe20000011403 */
[----:B------:R-:W-:Y:S02]  /*02c0*/  UIMAD UR11, UR4, UR5, UR6 ;  /* 0x00000005040b72a4 */ /* 0x000fe4000f8e0206 */
[----:B------:R-:W-:Y:S01]  /*02d0*/  UISETP.NE.AND UP1, UPT, UR9, UR13, UPT ;  /* 0x0000000d0900728c */ /* 0x000fe2000bf25270 */
[----:B------:R-:W-:Y:S10]  /*02e0*/  BRA.U UP0, `(.L_x_1) ;  /* 0x0000000100fc7547 */ /* 0x000ff4000b800000 */
[----:B------:R-:W0:Y:S01]  /*02f0*/  LDCU.128 UR4, c[0x0][0x380] ;  /* 0x00007000ff0477ac */ /* 0x000e220008000c00 */
[----:B------:R-:W-:Y:S01]  /*0300*/  MOV R0, UR11 ;  /* 0x0000000b00007c02 */ /* 0x000fe20008000f00 */
[----:B------:R-:W-:-:S03]  /*0310*/  ULEA.HI.SX32 UR12, UR8, UR10, 0x1c ;  /* 0x0000000a080c7291 */ /* 0x000fc6000f8fe2ff */
[----:B------:R-:W-:-:S04]  /*0320*/  LEA.HI.SX32 R0, R0, R3, 0x1c ;  /* 0x0000000300007211 */ /* 0x000fc800078fe2ff */
[----:B------:R-:W-:Y:S01]  /*0330*/  IADD3 R7, PT, PT, R0, UR10, RZ ;  /* 0x0000000a00077c10 */ /* 0x000fe2000fffe0ff */
[----:B0-----:R-:W-:Y:S01]  /*0340*/  UIMAD.WIDE UR4, UR12, 0x20, UR4 ;  /* 0x000000200c0478a5 */ /* 0x001fe2000f8e0204 */
[----:B------:R-:W-:Y:S02]  /*0350*/  MOV R12, UR6 ;  /* 0x00000006000c7c02 */ /* 0x000fe40008000f00 */
[----:B------:R-:W-:-:S03]  /*0360*/  MOV R13, UR7 ;  /* 0x00000007000d7c02 */ /* 0x000fc60008000f00 */
[----:B------:R-:W-:Y:S02]  /*0370*/  MOV R4, UR4 ;  /* 0x0000000400047c02 */ /* 0x000fe40008000f00 */
[----:B------:R-:W-:Y:S01]  /*0380*/  MOV R5, UR5 ;  /* 0x0000000500057c02 */ /* 0x000fe20008000f00 */
[----:B------:R-:W-:-:S05]  /*0390*/  IMAD.WIDE R12, R7, 0x20, R12 ;  /* 0x00000020070c7825 */ /* 0x000fca00078e020c */
[----:B------:R-:W2:Y:S04]  /*03a0*/  LDG.E.ENL2.256 R8, R4, desc[UR14][R4.64] ;  /* 0xfe00000e0404797e */ /* 0x000ea80008121908 */
[----:B------:R-:W3:Y:S01]  /*03b0*/  LDG.E.ENL2.256 R12, R16, desc[UR14][R12.64] ;  /* 0xfe00000e0c10797e */ /* 0x000ee2000812190c */
[----:B------:R-:W-:Y:S01]  /*03c0*/  UMOV UR10, UR13 ;  /* 0x0000000d000a7c82 */ /* 0x000fe20008000000 */
[--C-:B--2---:R-:W-:Y:S02]  /*03d0*/  HADD2.F32 R0, -RZ, R4.reuse.H0_H0 ;  /* 0x20000004ff007230 */ /* 0x104fe40000004100 */
[----:B------:R-:W-:Y:S02]  /*03e0*/  HADD2.F32 R23, -RZ, R4.H1_H1 ;  /* 0x30000004ff177230 */ /* 0x000fe40000004100 */
[----:B---3--:R-:W-:-:S02]  /*03f0*/  HADD2.F32 R21, -RZ, R16.H0_H0 ;  /* 0x20000010ff157230 */ /* 0x008fc40000004100 */
[----:B------:R-:W-:Y:S02]  /*0400*/  HADD2.F32 R16, -RZ, R16.H1_H1 ;  /* 0x30000010ff107230 */ /* 0x000fe40000004100 */
[----:B------:R-:W-:Y:S02]  /*0410*/  HADD2.F32 R2, -RZ, R17.H0_H0 ;  /* 0x20000011ff027230 */ /* 0x000fe40000004100 */
[----:B------:R-:W-:Y:S01]  /*0420*/  FFMA R0, R0, R21, RZ ;  /* 0x0000001500007223 */ /* 0x000fe200000000ff */
[----:B------:R-:W-:Y:S02]  /*0430*/  HADD2.F32 R21, -RZ, R5.H0_H0 ;  /* 0x20000005ff157230 */ /* 0x000fe40000004100 */
[----:B------:R-:W-:Y:S02]  /*0440*/  HADD2.F32 R17, -RZ, R17.H1_H1 ;  /* 0x30000011ff117230 */ /* 0x000fe40000004100 */
[----:B------:R-:W-:Y:S01]  /*0450*/  FFMA R0, R23, R16, R0 ;  /* 0x0000001017007223 */ /* 0x000fe20000000000 */
[----:B------:R-:W-:-:S02]  /*0460*/  HADD2.F32 R23, -RZ, R5.H1_H1 ;  /* 0x30000005ff177230 */ /* 0x000fc40000004100 */
[----:B------:R-:W-:Y:S02]  /*0470*/  HADD2.F32 R5, -RZ, R6.H0_H0 ;  /* 0x20000006ff057230 */ /* 0x000fe40000004100 */
[----:B------:R-:W-:Y:S01]  /*0480*/  FFMA R0, R21, R2, R0 ;  /* 0x0000000215007223 */ /* 0x000fe20000000000 */
[--C-:B------:R-:W-:Y:S02]  /*0490*/  HADD2.F32 R2, -RZ, R18.reuse.H0_H0 ;  /* 0x20000012ff027230 */ /* 0x100fe40000004100 */
[----:B------:R-:W-:Y:S02]  /*04a0*/  HADD2.F32 R18, -RZ, R18.H1_H1 ;  /* 0x30000012ff127230 */ /* 0x000fe40000004100 */
[----:B------:R-:W-:Y:S01]  /*04b0*/  FFMA R0, R23, R17, R0 ;  /* 0x0000001117007223 */ /* 0x000fe20000000000 */
[----:B------:R-:W-:-:S03]  /*04c0*/  HADD2.F32 R17, -RZ, R6.H1_H1 ;  /* 0x30000006ff117230 */ /* 0x000fc60000004100 */
[----:B------:R-:W-:Y:S01]  /*04d0*/  FFMA R0, R5, R2, R0 ;  /* 0x0000000205007223 */ /* 0x000fe20000000000 */
[----:B------:R-:W-:Y:S02]  /*04e0*/  HADD2.F32 R5, -RZ, R7.H0_H0 ;  /* 0x20000007ff057230 */ /* 0x000fe40000004100 */
[----:B------:R-:W-:Y:S02]  /*04f0*/  HADD2.F32 R2, -RZ, R19.H0_H0 ;  /* 0x20000013ff027230 */ /* 0x000fe40000004100 */
[----:B------:R-:W-:Y:S01]  /*0500*/  FFMA R0, R17, R18, R0 ;  /* 0x0000001211007223 */ /* 0x000fe20000000000 */
[----:B------:R-:W-:Y:S02]  /*0510*/  HADD2.F32 R7, -RZ, R7.H1_H1 ;  /* 0x30000007ff077230 */ /* 0x000fe40000004100 */
[----:B------:R-:W-:Y:S02]  /*0520*/  HADD2.F32 R19, -RZ, R19.H1_H1 ;  /* 0x30000013ff137230 */ /* 0x000fe40000004100 */
[----:B------:R-:W-:Y:S01]  /*0530*/  FFMA R0, R5, R2, R0 ;  /* 0x0000000205007223 */ /* 0x000fe20000000000 */
[----:B------:R-:W-:-:S02]  /*0540*/  HADD2.F32 R5, -RZ, R8.H0_H0 ;  /* 0x20000008ff057230 */ /* 0x000fc40000004100 */
[----:B------:R-:W-:Y:S02]  /*0550*/  HADD2.F32 R2, -RZ, R12.H0_H0 ;  /* 0x2000000cff027230 */ /* 0x000fe40000004100 */
[----:B------:R-:W-:Y:S01]  /*0560*/  FFMA R0, R7, R19, R0 ;  /* 0x0000001307007223 */ /* 0x000fe20000000000 */
[----:B------:R-:W-:Y:S02]  /*0570*/  HADD2.F32 R7, -RZ, R8.H1_H1 ;  /* 0x30000008ff077230 */ /* 0x000fe40000004100 */
[----:B------:R-:W-:Y:S02]  /*0580*/  HADD2.F32 R12, -RZ, R12.H1_H1 ;  /* 0x3000000cff0c7230 */ /* 0x000fe40000004100 */
[----:B------:R-:W-:Y:S01]  /*0590*/  FFMA R0, R5, R2, R0 ;  /* 0x0000000205007223 */ /* 0x000fe20000000000 */
[----:B------:R-:W-:Y:S02]  /*05a0*/  HADD2.F32 R5, -RZ, R9.H0_H0 ;  /* 0x20000009ff057230 */ /* 0x000fe40000004100 */
[----:B------:R-:W-:-:S02]  /*05b0*/  HADD2.F32 R2, -RZ, R13.H0_H0 ;  /* 0x2000000dff027230 */ /* 0x000fc40000004100 */
[----:B------:R-:W-:Y:S01]  /*05c0*/  FFMA R0, R7, R12, R0 ;  /* 0x0000000c07007223 */ /* 0x000fe20000000000 */
[----:B------:R-:W-:Y:S02]  /*05d0*/  HADD2.F32 R9, -RZ, R9.H1_H1 ;  /* 0x30000009ff097230 */ /* 0x000fe40000004100 */
[----:B------:R-:W-:Y:S02]  /*05e0*/  HADD2.F32 R13, -RZ, R13.H1_H1 ;  /* 0x3000000dff0d7230 */ /* 0x000fe40000004100 */
[----:B------:R-:W-:Y:S01]  /*05f0*/  FFMA R0, R5, R2, R0 ;  /* 0x0000000205007223 */ /* 0x000fe20000000000 */
[----:B------:R-:W-:Y:S02]  /*0600*/  HADD2.F32 R5, -RZ, R10.H0_H0 ;  /* 0x2000000aff057230 */ /* 0x000fe40000004100 */
[----:B------:R-:W-:Y:S02]  /*0610*/  HADD2.F32 R2, -RZ, R14.H0_H0 ;  /* 0x2000000eff027230 */ /* 0x000fe40000004100 */
[----:B------:R-:W-:Y:S01]  /*0620*/  FFMA R0, R9, R13, R0 ;  /* 0x0000000d09007223 */ /* 0x000fe20000000000 */
[----:B------:R-:W-:-:S02]  /*0630*/  HADD2.F32 R7, -RZ, R10.H1_H1 ;  /* 0x3000000aff077230 */ /* 0x000fc40000004100 */
[----:B------:R-:W-:Y:S02]  /*0640*/  HADD2.F32 R14, -RZ, R14.H1_H1 ;  /* 0x3000000eff0e7230 */ /* 0x000fe40000004100 */
[----:B------:R-:W-:Y:S01]  /*0650*/  FFMA R0, R5, R2, R0 ;  /* 0x0000000205007223 */ /* 0x000fe20000000000 */
[----:B------:R-:W-:Y:S02]  /*0660*/  HADD2.F32 R5, -RZ, R11.H0_H0 ;  /* 0x2000000bff057230 */ /* 0x000fe40000004100 */
[----:B------:R-:W-:Y:S02]  /*0670*/  HADD2.F32 R2, -RZ, R15.H0_H0 ;  /* 0x2000000fff027230 */ /* 0x000fe40000004100 */
[----:B------:R-:W-:Y:S01]  /*0680*/  FFMA R0, R7, R14, R0 ;  /* 0x0000000e07007223 */ /* 0x000fe20000000000 */
[----:B------:R-:W-:Y:S02]  /*0690*/  HADD2.F32 R11, -RZ, R11.H1_H1 ;  /* 0x3000000bff0b7230 */ /* 0x000fe40000004100 */
[----:B------:R-:W-:-:S02]  /*06a0*/  HADD2.F32 R15, -RZ, R15.H1_H1 ;  /* 0x3000000fff0f7230 */ /* 0x000fc40000004100 */
[----:B------:R-:W-:-:S04]  /*06b0*/  FFMA R0, R5, R2, R0 ;  /* 0x0000000205007223 */ /* 0x000fc80000000000 */
[----:B------:R-:W-:-:S04]  /*06c0*/  FFMA R0, R11, R15, R0 ;  /* 0x0000000f0b007223 */ /* 0x000fc80000000000 */
[----:B------:R-:W-:-:S07]  /*06d0*/  FADD R2, RZ, R0 ;  /* 0x00000000ff027221 */ /* 0x000fce0000000000 */
.L_x_1:
[----:B------:R-:W-:Y:S05]  /*06e0*/  BRA.U !UP1, `(.L_x_0) ;  /* 0x0000000509f07547 */ /* 0x000fea000b800000 */
[----:B------:R-:W0:Y:S01]  /*06f0*/  LDCU.128 UR4, c[0x0][0x380] ;  /* 0x00007000ff0477ac */ /* 0x000e220008000c00 */
[----:B------:R-:W-:Y:S02]  /*0700*/  ULEA.HI.SX32 UR11, UR11, UR10, 0x1c ;  /* 0x0000000a0b0b7291 */ /* 0x000fe4000f8fe2ff */
[----:B------:R-:W-:Y:S02]  /*0710*/  UIADD3 UR9, UPT, UPT, -UR9, UR10, URZ ;  /* 0x0000000a09097290 */ /* 0x000fe4000fffe1ff */
[----:B------:R-:W-:Y:S02]  /*0720*/  ULEA.HI.SX32 UR8, UR8, UR10, 0x1c ;  /* 0x0000000a08087291 */ /* 0x000fe4000f8fe2ff */
[----:B------:R-:W-:Y:S01]  /*0730*/  IADD3 R0, PT, PT, R3, UR11, RZ ;  /* 0x0000000b03007c10 */ /* 0x000fe2000fffe0ff */
[----:B0-----:R-:W-:Y:S02]  /*0740*/  UIADD3 UR6, UP0, UPT, UR6, 0x20, URZ ;  /* 0x0000002006067890 */ /* 0x001fe4000ff1e0ff */
[----:B------:R-:W-:-:S02]  /*0750*/  UIADD3 UR4, UP1, UPT, UR4, 0x20, URZ ;  /* 0x0000002004047890 */ /* 0x000fc4000ff3e0ff */
[----:B------:R-:W-:Y:S02]  /*0760*/  UIADD3.X UR7, UPT, UPT, URZ, UR7, URZ, UP0, !UPT ;  /* 0x00000007ff077290 */ /* 0x000fe400087fe4ff */
[----:B------:R-:W-:-:S12]  /*0770*/  UIADD3.X UR5, UPT, UPT, URZ, UR5, URZ, UP1, !UPT ;  /* 0x00000005ff057290 */ /* 0x000fd80008ffe4ff */
.L_x_2:
[----:B------:R-:W-:Y:S01]  /*0780*/  UIMAD.WIDE UR10, UR8, 0x20, UR4 ;  /* 0x00000020080a78a5 */ /* 0x000fe2000f8e0204 */
[----:B------:R-:W-:Y:S02]  /*0790*/  MOV R20, UR6 ;  /* 0x0000000600147c02 */ /* 0x000fe40008000f00 */
[----:B------:R-:W-:-:S03]  /*07a0*/  MOV R21, UR7 ;  /* 0x0000000700157c02 */ /* 0x000fc60008000f00 */
[----:B------:R-:W-:Y:S02]  /*07b0*/  MOV R28, UR10 ;  /* 0x0000000a001c7c02 */ /* 0x000fe40008000f00 */
[----:B------:R-:W-:Y:S01]  /*07c0*/  MOV R29, UR11 ;  /* 0x0000000b001d7c02 */ /* 0x000fe20008000f00 */
[----:B------:R-:W-:-:S05]  /*07d0*/  IMAD.WIDE R20, R0, 0x20, R20 ;  /* 0x0000002000147825 */ /* 0x000fca00078e0214 */
[----:B------:R-:W2:Y:S04]  /*07e0*/  LDG.E.ENL2.256 R28, R32, desc[UR14][R28.64+-0x20] ;  /* 0xffffff0e1c20797e */ /* 0x000ea8000812191c */
[----:B------:R-:W3:Y:S04]  /*07f0*/  LDG.E.ENL2.256 R8, R4, desc[UR14][R20.64+-0x20] ;  /* 0xffffff0e1404797e */ /* 0x000ee80008121908 */
[----:B------:R-:W4:Y:S01]  /*0800*/  LDG.E.ENL2.256 R24, R20, desc[UR14][R20.64] ;  /* 0xfe00000e1414797e */ /* 0x000f220008121918 */
[--C-:B--2---:R-:W-:Y:S02]  /*0810*/  HADD2.F32 R3, -RZ, R32.reuse.H0_H0 ;  /* 0x20000020ff037230 */ /* 0x104fe40000004100 */
[----:B------:R-:W-:-:S02]  /*0820*/  HADD2.F32 R32, -RZ, R32.H1_H1 ;  /* 0x30000020ff207230 */ /* 0x000fc40000004100 */
[--C-:B---3--:R-:W-:Y:S02]  /*0830*/  HADD2.F32 R12, -RZ, R4.reuse.H0_H0 ;  /* 0x20000004ff0c7230 */ /* 0x108fe40000004100 */
[----:B------:R-:W-:Y:S02]  /*0840*/  HADD2.F32 R4, -RZ, R4.H1_H1 ;  /* 0x30000004ff047230 */ /* 0x000fe40000004100 */
[----:B------:R-:W-:Y:S02]  /*0850*/  HADD2.F32 R13, -RZ, R5.H0_H0 ;  /* 0x20000005ff0d7230 */ /* 0x000fe40000004100 */
[----:B------:R-:W-:Y:S01]  /*0860*/  FFMA R3, R3, R12, RZ ;  /* 0x0000000c03037223 */ /* 0x000fe200000000ff */
[----:B------:R-:W-:Y:S02]  /*0870*/  HADD2.F32 R12, -RZ, R33.H0_H0 ;  /* 0x20000021ff0c7230 */ /* 0x000fe40000004100 */
        /* <DEDUP_REMOVED lines=10> */
[----:B------:R-:W-:Y:S01]  /*0920*/  MOV R12, UR10 ;  /* 0x0000000a000c7c02 */ /* 0x000fe20008000f00 */
[----:B------:R-:W-:Y:S01]  /*0930*/  HADD2.F32 R4, -RZ, R35.H0_H0 ;  /* 0x20000023ff047230 */ /* 0x000fe20000004100 */
[----:B------:R-:W-:Y:S01]  /*0940*/  MOV R13, UR11 ;  /* 0x0000000b000d7c02 */ /* 0x000fe20008000f00 */
[----:B------:R-:W-:-:S02]  /*0950*/  HADD2.F32 R5, -RZ, R7.H0_H0 ;  /* 0x20000007ff057230 */ /* 0x000fc40000004100 */
[----:B------:R-:W-:-:S03]  /*0960*/  FFMA R3, R34, R6, R3 ;  /* 0x0000000622037223 */ /* 0x000fc60000000003 */
[----:B------:R-:W2:Y:S01]  /*0970*/  LDG.E.ENL2.256 R16, R12, desc[UR14][R12.64] ;  /* 0xfe00000e0c0c797e */ /* 0x000ea20008121910 */
[----:B------:R-:W-:Y:S01]  /*0980*/  FFMA R3, R4, R5, R3 ;  /* 0x0000000504037223 */ /* 0x000fe20000000003 */
[----:B------:R-:W-:Y:S02]  /*0990*/  HADD2.F32 R4, -RZ, R35.H1_H1 ;  /* 0x30000023ff047230 */ /* 0x000fe40000004100 */
[----:B------:R-:W-:Y:S02]  /*09a0*/  HADD2.F32 R7, -RZ, R7.H1_H1 ;  /* 0x30000007ff077230 */ /* 0x000fe40000004100 */
[----:B------:R-:W-:-:S03]  /*09b0*/  HADD2.F32 R5, -RZ, R8.H0_H0 ;  /* 0x20000008ff057230 */ /* 0x000fc60000004100 */
[----:B------:R-:W-:Y:S01]  /*09c0*/  FFMA R3, R4, R7, R3 ;  /* 0x0000000704037223 */ /* 0x000fe20000000003 */
[--C-:B------:R-:W-:Y:S02]  /*09d0*/  HADD2.F32 R4, -RZ, R28.reuse.H0_H0 ;  /* 0x2000001cff047230 */ /* 0x100fe40000004100 */
[----:B------:R-:W-:Y:S02]  /*09e0*/  HADD2.F32 R28, -RZ, R28.H1_H1 ;  /* 0x3000001cff1c7230 */ /* 0x000fe40000004100 */
[----:B------:R-:W-:Y:S02]  /*09f0*/  HADD2.F32 R8, -RZ, R8.H1_H1 ;  /* 0x30000008ff087230 */ /* 0x000fe40000004100 */
[----:B------:R-:W-:Y:S01]  /*0a00*/  FFMA R3, R4, R5, R3 ;  /* 0x0000000504037223 */ /* 0x000fe20000000003 */
[----:B------:R-:W-:Y:S02]  /*0a10*/  HADD2.F32 R4, -RZ, R29.H0_H0 ;  /* 0x2000001dff047230 */ /* 0x000fe40000004100 */
[----:B------:R-:W-:-:S02]  /*0a20*/  HADD2.F32 R5, -RZ, R9.H0_H0 ;  /* 0x20000009ff057230 */ /* 0x000fc40000004100 */
[----:B------:R-:W-:Y:S01]  /*0a30*/  FFMA R3, R28, R8, R3 ;  /* 0x000000081c037223 */ /* 0x000fe20000000003 */
[----:B------:R-:W-:-:S03]  /*0a40*/  HADD2.F32 R9, -RZ, R9.H1_H1 ;  /* 0x30000009ff097230 */ /* 0x000fc60000004100 */
[----:B------:R-:W-:Y:S01]  /*0a50*/  FFMA R3, R4, R5, R3 ;  /* 0x0000000504037223 */ /* 0x000fe20000000003 */
[----:B------:R-:W-:Y:S02]  /*0a60*/  HADD2.F32 R4, -RZ, R29.H1_H1 ;  /* 0x3000001dff047230 */ /* 0x000fe40000004100 */
[----:B------:R-:W-:-:S03]  /*0a70*/  HADD2.F32 R5, -RZ, R10.H0_H0 ;  /* 0x2000000aff057230 */ /* 0x000fc60000004100 */
[----:B------:R-:W-:Y:S01]  /*0a80*/  FFMA R4, R4, R9, R3 ;  /* 0x0000000904047223 */ /* 0x000fe20000000003 */
[----:B------:R-:W-:Y:S02]  /*0a90*/  HADD2.F32 R3, -RZ, R30.H0_H0 ;  /* 0x2000001eff037230 */ /* 0x000fe40000004100 */
[----:B----4-:R-:W-:-:S03]  /*0aa0*/  HADD2.F32 R6, -RZ, R20.H0_H0 ;  /* 0x20000014ff067230 */ /* 0x010fc60000004100 */
[----:B------:R-:W-:Y:S01]  /*0ab0*/  FFMA R4, R3, R5, R4 ;  /* 0x0000000503047223 */ /* 0x000fe20000000004 */
[----:B------:R-:W-:Y:S02]  /*0ac0*/  HADD2.F32 R20, -RZ, R20.H1_H1 ;  /* 0x30000014ff147230 */ /* 0x000fe40000004100 */
[--C-:B------:R-:W-:Y:S02]  /*0ad0*/  HADD2.F32 R5, -RZ, R21.reuse.H0_H0 ;  /* 0x20000015ff057230 */ /* 0x100fe40000004100 */
[----:B------:R-:W-:Y:S02]  /*0ae0*/  HADD2.F32 R21, -RZ, R21.H1_H1 ;  /* 0x30000015ff157230 */ /* 0x000fe40000004100 */
[----:B------:R-:W-:Y:S02]  /*0af0*/  HADD2.F32 R10, -RZ, R10.H1_H1 ;  /* 0x3000000aff0a7230 */ /* 0x000fe40000004100 */
[--C-:B------:R-:W-:Y:S02]  /*0b00*/  HADD2.F32 R7, -RZ, R26.reuse.H0_H0 ;  /* 0x2000001aff077230 */ /* 0x100fe40000004100 */
[----:B------:R-:W-:Y:S01]  /*0b10*/  HADD2.F32 R26, -RZ, R26.H1_H1 ;  /* 0x3000001aff1a7230 */ /* 0x000fe20000004100 */
[----:B------:R-:W-:-:S04]  /*0b20*/  UIADD3 UR9, UPT, UPT, UR9, 0x2, URZ ;  /* 0x0000000209097890 */ /* 0x000fc8000fffe0ff */
[----:B------:R-:W-:Y:S01]  /*0b30*/  UISETP.NE.AND UP0, UPT, UR9, URZ, UPT ;  /* 0x000000ff0900728c */ /* 0x000fe2000bf05270 */
[----:B------:R-:W-:Y:S01]  /*0b40*/  IADD3 R0, PT, PT, R0, 0x2, RZ ;  /* 0x0000000200007810 */ /* 0x000fe20007ffe0ff */
[----:B------:R-:W-:Y:S01]  /*0b50*/  UIADD3 UR8, UPT, UPT, UR8, 0x2, URZ ;  /* 0x0000000208087890 */ /* 0x000fe2000fffe0ff */
[--C-:B--2---:R-:W-:Y:S02]  /*0b60*/  HADD2.F32 R3, -RZ, R12.reuse.H0_H0 ;  /* 0x2000000cff037230 */ /* 0x104fe40000004100 */
[----:B------:R-:W-:-:S03]  /*0b70*/  HADD2.F32 R12, -RZ, R12.H1_H1 ;  /* 0x3000000cff0c7230 */ /* 0x000fc60000004100 */
[----:B------:R-:W-:Y:S01]  /*0b80*/  FFMA R3, R3, R6, RZ ;  /* 0x0000000603037223 */ /* 0x000fe200000000ff */
[----:B------:R-:W-:-:S03]  /*0b90*/  HADD2.F32 R6, -RZ, R13.H0_H0 ;  /* 0x2000000dff067230 */ /* 0x000fc60000004100 */
        /* <DEDUP_REMOVED lines=27> */
[----:B------:R-:W-:Y:S02]  /*0d50*/  HADD2.F32 R25, -RZ, R25.H1_H1 ;  /* 0x30000019ff197230 */ /* 0x000fe40000004100 */
[----:B------:R-:W-:Y:S01]  /*0d60*/  FFMA R3, R3, R10, R4 ;  /* 0x0000000a03037223 */ /* 0x000fe20000000004 */
[----:B------:R-:W-:Y:S02]  /*0d70*/  HADD2.F32 R10, -RZ, R18.H0_H0 ;  /* 0x20000012ff0a7230 */ /* 0x000fe40000004100 */
[----:B------:R-:W-:Y:S02]  /*0d80*/  HADD2.F32 R6, -RZ, R31.H0_H0 ;  /* 0x2000001fff067230 */ /* 0x000fe40000004100 */
[----:B------:R-:W-:Y:S01]  /*0d90*/  FFMA R5, R12, R25, R5 ;  /* 0x000000190c057223 */ /* 0x000fe20000000005 */
[----:B------:R-:W-:-:S02]  /*0da0*/  HADD2.F32 R4, -RZ, R11.H0_H0 ;  /* 0x2000000bff047230 */ /* 0x000fc40000004100 */
[----:B------:R-:W-:Y:S02]  /*0db0*/  HADD2.F32 R18, -RZ, R18.H1_H1 ;  /* 0x30000012ff127230 */ /* 0x000fe40000004100 */
[----:B------:R-:W-:Y:S01]  /*0dc0*/  FFMA R5, R10, R7, R5 ;  /* 0x000000070a057223 */ /* 0x000fe20000000005 */
[----:B------:R-:W-:Y:S02]  /*0dd0*/  HADD2.F32 R8, -RZ, R31.H1_H1 ;  /* 0x3000001fff087230 */ /* 0x000fe40000004100 */
[----:B------:R-:W-:Y:S01]  /*0de0*/  FFMA R3, R6, R4, R3 ;  /* 0x0000000406037223 */ /* 0x000fe20000000003 */
        /* <DEDUP_REMOVED lines=8> */
[----:B------:R-:W-:-:S03]  /*0e70*/  FADD R2, R3, R2 ;  /* 0x0000000203027221 */ /* 0x000fc60000000000 */
[----:B------:R-:W-:-:S04]  /*0e80*/  FFMA R19, R19, R27, R4 ;  /* 0x0000001b13137223 */ /* 0x000fc80000000004 */
[----:B------:R-:W-:Y:S01]  /*0e90*/  FADD R2, R2, R19 ;  /* 0x0000001302027221 */ /* 0x000fe20000000000 */
[----:B------:R-:W-:Y:S06]  /*0ea0*/  BRA.U UP0, `(.L_x_2) ;  /* 0xfffffff900347547 */ /* 0x000fec000b83ffff */
.L_x_0:
[----:B------:R-:W0:Y:S01]  /*0eb0*/  S2R R0, SR_TID.X ;  /* 0x0000000000007919 */ /* 0x000e220000002100 */
[----:B------:R-:W1:Y:S01]  /*0ec0*/  LDC.64 R4, c[0x0][0x398] ;  /* 0x0000e600ff047b82 */ /* 0x000e620000000a00 */
[----:B------:R-:W-:Y:S02]  /*0ed0*/  MOV R3, UR17 ;  /* 0x0000001100037c02 */ /* 0x000fe40008000f00 */
[----:B------:R-:W-:Y:S02]  /*0ee0*/  MOV R7, UR16 ;  /* 0x0000001000077c02 */ /* 0x000fe40008000f00 */
[----:B------:R-:W-:Y:S02]  /*0ef0*/  F2FP.F16.F32.PACK_AB R2, RZ, R2 ;  /* 0x00000002ff02723e */ /* 0x000fe400000000ff */
[----:B0-----:R-:W-:-:S04]  /*0f00*/  LEA R0, R3, R0, 0x6 ;  /* 0x0000000003007211 */ /* 0x001fc800078e30ff */
[----:B------:R-:W-:Y:S02]  /*0f10*/  LEA R3, R7, R0, 0xc ;  /* 0x0000000007037211 */ /* 0x000fe400078e60ff */
[----:B------:R-:W-:-:S03]  /*0f20*/  PRMT R0, R2, 0x7610, R0 ;  /* 0x0000761002007816 */ /* 0x000fc60000000000 */
[----:B-1----:R-:W-:-:S05]  /*0f30*/  IMAD.WIDE.U32 R2, R3, 0x2, R4 ;  /* 0x0000000203027825 */ /* 0x002fca00078e0004 */
[----:B------:R-:W-:Y:S01]  /*0f40*/  STG.E.U16 desc[UR14][R2.64], R0 ;  /* 0x0000000002007986 */ /* 0x000fe2000c10150e */
[----:B------:R-:W-:Y:S05]  /*0f50*/  EXIT ;  /* 0x000000000000794d */ /* 0x000fea0003800000 */
.L_x_3:
[----:B------:R-:W-:-:S00]  /*0f60*/  BRA `(.L_x_3) ;  /* 0xfffffffc00fc7947 */ /* 0x000fc0000383ffff */
[----:B------:R-:W-:-:S00]  /*0f70*/  NOP ;  /* 0x0000000000007918 */ /* 0x000fc00000000000 */
        /* <DEDUP_REMOVED lines=8> */
.L_x_18:


//--------------------- .text._Z9stage_twoILi80ELi16ELi4096ELi32ELi32EEvPK6half16S2_PKiP6__halfii --------------------------
	.section	.text._Z9stage_twoILi80ELi16ELi4096ELi32ELi32EEvPK6half16S2_PKiP6__halfii,"ax",@progbits
	.align	128
        .global         _Z9stage_twoILi80ELi16ELi4096ELi32ELi32EEvPK6half16S2_PKiP6__halfii
        .type           _Z9stage_twoILi80ELi16ELi4096ELi32ELi32EEvPK6half16S2_PKiP6__halfii,@function
        .size           _Z9stage_twoILi80ELi16ELi4096ELi32ELi32EEvPK6half16S2_PKiP6__halfii,(.L_x_19 - _Z9stage_twoILi80ELi16ELi4096ELi32ELi32EEvPK6half16S2_PKiP6__halfii)
        .other          _Z9stage_twoILi80ELi16ELi4096ELi32ELi32EEvPK6half16S2_PKiP6__halfii,@"STO_CUDA_ENTRY STV_DEFAULT"
_Z9stage_twoILi80ELi16ELi4096ELi32ELi32EEvPK6half16S2_PKiP6__halfii:
.text._Z9stage_twoILi80ELi16ELi4096ELi32ELi32EEvPK6half16S2_PKiP6__halfii:
        /* <DEDUP_REMOVED lines=8> */
[----:B-1----:R0:W3:Y:S01]  /*0080*/  LDG.E R2, desc[UR16][R2.64] ;  /* 0x0000001002027981 */ /* 0x0020e2000c1e1900 */
[----:B--2---:R-:W-:Y:S01]  /*0090*/  MOV R5, UR13 ;  /* 0x0000000d00057c02 */ /* 0x004fe20008000f00 */
[----:B------:R-:W1:Y:S01]  /*00a0*/  S2UR UR4, SR_CTAID.Y ;  /* 0x00000000000479c3 */ /* 0x000e620000002600 */
[----:B------:R-:W-:-:S04]  /*00b0*/  USHF.R.S32.HI UR7, URZ, 0x1f, UR13 ;  /* 0x0000001fff077899 */ /* 0x000fc8000801140d */
[----:B------:R-:W-:Y:S01]  /*00c0*/  ULEA.HI UR7, UR7, UR13, URZ, 0x4 ;  /* 0x0000000d07077291 */ /* 0x000fe2000f8f20ff */
[----:B0-----:R-:W-:-:S03]  /*00d0*/  HFMA2 R3, -RZ, RZ, 0, 0 ;  /* 0x00000000ff037431 */ /* 0x001fc600000001ff */
[----:B------:R-:W-:Y:S02]  /*00e0*/  USHF.R.S32.HI UR10, URZ, 0x4, UR7 ;  /* 0x00000004ff0a7899 */ /* 0x000fe40008011407 */
[----:B-1----:R-:W-:-:S04]  /*00f0*/  ULEA UR8, UR8, UR4, 0x5 ;  /* 0x0000000408087291 */ /* 0x002fc8000f8e28ff */
[----:B------:R-:W-:Y:S01]  /*0100*/  UIMAD UR4, UR8, UR13, URZ ;  /* 0x0000000d080472a4 */ /* 0x000fe2000f8e02ff */
[----:B---3--:R-:W-:-:S04]  /*0110*/  IADD3 R0, PT, PT, -R2, RZ, RZ ;  /* 0x000000ff02007210 */ /* 0x008fc80007ffe1ff */
        /* <DEDUP_REMOVED lines=14> */
[----:B------:R-:W-:Y:S02]  /*0200*/  UIADD3 UR4, UPT, UPT, UR10, -UR11, URZ ;  /* 0x8000000b0a047290 */ /* 0x000fe4000fffe0ff */
[----:B------:R-:W-:Y:S02]  /*0210*/  UIADD3 UR14, UPT, UPT, UR11, 0x1, URZ ;  /* 0x000000010b0e7890 */ /* 0x000fe4000fffe0ff */
[----:B------:R-:W-:Y:S01]  /*0220*/  ULOP3.LUT UR4, UR4, 0x1, URZ, 0xc0, !UPT ;  /* 0x0000000104047892 */ /* 0x000fe2000f8ec0ff */
[----:B------:R-:W-:Y:S01]  /*0230*/  SHF.R.S32.HI R3, RZ, 0x1f, R2 ;  /* 0x0000001fff037819 */ /* 0x000fe20000011402 */
[----:B------:R-:W-:Y:S02]  /*0240*/  UISETP.NE.AND UP1, UPT, UR10, UR14, UPT ;  /* 0x0000000e0a00728c */ /* 0x000fe4000bf25270 */
[----:B------:R-:W-:Y:S01]  /*0250*/  UISETP.NE.U32.AND UP0, UPT, UR4, 0x1, UPT ;  /* 0x000000010400788c */ /* 0x000fe2000bf05070 */
[----:B------:R-:W-:-:S02]  /*0260*/  LEA.HI R20, R3, R2, RZ, 0x4 ;  /* 0x0000000203147211 */ /* 0x000fc400078f20ff */
[----:B------:R-:W-:Y:S02]  /*0270*/  MOV R3, RZ ;  /* 0x000000ff00037202 */ /* 0x000fe40000000f00 */
[----:B------:R-:W-:-:S04]  /*0280*/  SHF.R.S32.HI R20, RZ, 0x4, R20 ;  /* 0x00000004ff147819 */ /* 0x000fc80000011414 */
[----:B------:R-:W-:Y:S05]  /*0290*/  BRA.U UP0, `(.L_x_5) ;  /* 0x0000000500047547 */ /* 0x000fea000b800000 */
[----:B------:R-:W0:Y:S01]  /*02a0*/  LDCU.128 UR4, c[0x0][0x380] ;  /* 0x00007000ff0477ac */ /* 0x000e220008000c00 */
[----:B------:R-:W-:-:S04]  /*02b0*/  UIMAD UR12, UR8, 0x50, URZ ;  /* 0x00000050080c78a4 */ /* 0x000fc8000f8e02ff */
[----:B------:R-:W-:-:S06]  /*02c0*/  UIMAD UR12, UR12, UR13, URZ ;  /* 0x0000000d0c0c72a4 */ /* 0x000fcc000f8e02ff */
[----:B------:R-:W-:Y:S01]  /*02d0*/  MOV R3, UR12 ;  /* 0x0000000c00037c02 */ /* 0x000fe20008000f00 */
[----:B------:R-:W-:-:S03]  /*02e0*/  ULEA.HI.SX32 UR12, UR9, UR11, 0x1c ;  /* 0x0000000b090c7291 */ /* 0x000fc6000f8fe2ff */
[----:B------:R-:W-:Y:S01]  /*02f0*/  LEA.HI.SX32 R2, R3, R20, 0x1c ;  /* 0x0000001403027211 */ /* 0x000fe200078fe2ff */
[----:B0-----:R-:W-:Y:S01]  /*0300*/  UIMAD.WIDE UR4, UR12, 0x20, UR4 ;  /* 0x000000200c0478a5 */ /* 0x001fe2000f8e0204 */
[----:B------:R-:W-:Y:S02]  /*0310*/  MOV R12, UR6 ;  /* 0x00000006000c7c02 */ /* 0x000fe40008000f00 */
[----:B------:R-:W-:Y:S02]  /*0320*/  MOV R13, UR7 ;  /* 0x00000007000d7c02 */ /* 0x000fe40008000f00 */
[----:B------:R-:W-:Y:S02]  /*0330*/  IADD3 R3, PT, PT, R2, UR11, RZ ;  /* 0x0000000b02037c10 */ /* 0x000fe4000fffe0ff */
        /* <DEDUP_REMOVED lines=21> */
[----:B------:R-:W-:Y:S02]  /*0490*/  HADD2.F32 R14, -RZ, R14.H1_H1 ;  /* 0x3000000eff0e7230 */ /* 0x000fe40000004100 */
[----:B------:R-:W-:-:S02]  /*04a0*/  HADD2.F32 R4, -RZ, R15.H0_H0 ;  /* 0x2000000fff047230 */ /* 0x000fc40000004100 */
[----:B------:R-:W-:Y:S01]  /*04b0*/  FFMA R2, R3, R5, R2 ;  /* 0x0000000503027223 */ /* 0x000fe20000000002 */
[--C-:B------:R-:W-:Y:S02]  /*04c0*/  HADD2.F32 R3, -RZ, R7.reuse.H0_H0 ;  /* 0x20000007ff037230 */ /* 0x100fe40000004100 */
[----:B------:R-:W-:Y:S02]  /*04d0*/  HADD2.F32 R7, -RZ, R7.H1_H1 ;  /* 0x30000007ff077230 */ /* 0x000fe40000004100 */
[----:B------:R-:W-:Y:S01]  /*04e0*/  FFMA R2, R13, R14, R2 ;  /* 0x0000000e0d027223 */ /* 0x000fe20000000002 */
[----:B------:R-:W-:Y:S02]  /*04f0*/  HADD2.F32 R15, -RZ, R15.H1_H1 ;  /* 0x3000000fff0f7230 */ /* 0x000fe40000004100 */
[--C-:B------:R-:W-:Y:S02]  /*0500*/  HADD2.F32 R5, -RZ, R8.reuse.H1_H1 ;  /* 0x30000008ff057230 */ /* 0x100fe40000004100 */
[----:B------:R-:W-:Y:S01]  /*0510*/  FFMA R2, R3, R4, R2 ;  /* 0x0000000403027223 */ /* 0x000fe20000000002 */
[----:B------:R-:W-:-:S02]  /*0520*/  HADD2.F32 R3, -RZ, R8.H0_H0 ;  /* 0x20000008ff037230 */ /* 0x000fc40000004100 */
[--C-:B------:R-:W-:Y:S02]  /*0530*/  HADD2.F32 R4, -RZ, R16.reuse.H0_H0 ;  /* 0x20000010ff047230 */ /* 0x100fe40000004100 */
        /* <DEDUP_REMOVED lines=20> */
[----:B------:R-:W-:-:S04]  /*0680*/  FFMA R2, R3, R4, R2 ;  /* 0x0000000403027223 */ /* 0x000fc80000000002 */
[----:B------:R-:W-:-:S04]  /*0690*/  FFMA R2, R11, R19, R2 ;  /* 0x000000130b027223 */ /* 0x000fc80000000002 */
[----:B------:R-:W-:-:S07]  /*06a0*/  FADD R3, RZ, R2 ;  /* 0x00000002ff037221 */ /* 0x000fce0000000000 */
.L_x_5:
[----:B------:R-:W-:Y:S05]  /*06b0*/  BRA.U !UP1, `(.L_x_4) ;  /* 0x0000000509e87547 */ /* 0x000fea000b800000 */
[----:B------:R-:W-:Y:S01]  /*06c0*/  UIMAD UR4, UR8, 0x50, URZ ;  /* 0x00000050080478a4 */ /* 0x000fe2000f8e02ff */
[----:B------:R-:W0:Y:S03]  /*06d0*/  LDCU.128 UR20, c[0x0][0x380] ;  /* 0x00007000ff1477ac */ /* 0x000e260008000c00 */
[----:B------:R-:W-:Y:S02]  /*06e0*/  UIMAD UR4, UR4, UR13, URZ ;  /* 0x0000000d040472a4 */ /* 0x000fe4000f8e02ff */
[----:B------:R-:W-:Y:S02]  /*06f0*/  UIADD3 UR10, UPT, UPT, -UR10, UR11, URZ ;  /* 0x0000000b0a0a7290 */ /* 0x000fe4000fffe1ff */
[----:B------:R-:W-:Y:S02]  /*0700*/  ULEA.HI.SX32 UR4, UR4, UR11, 0x1c ;  /* 0x0000000b04047291 */ /* 0x000fe4000f8fe2ff */
[----:B------:R-:W-:-:S04]  /*0710*/  ULEA.HI.SX32 UR9, UR9, UR11, 0x1c ;  /* 0x0000000b09097291 */ /* 0x000fc8000f8fe2ff */
[----:B------:R-:W-:-:S08]  /*0720*/  IADD3 R2, PT, PT, R20, UR4, RZ ;  /* 0x0000000414027c10 */ /* 0x000fd0000fffe0ff */
.L_x_6:
        /* <DEDUP_REMOVED lines=8> */
[--C-:B--2---:R-:W-:Y:S02]  /*07b0*/  HADD2.F32 R22, -RZ, R12.reuse.H0_H0 ;  /* 0x2000000cff167230 */ /* 0x104fe40000004100 */
[----:B------:R-:W-:Y:S02]  /*07c0*/  HADD2.F32 R25, -RZ, R12.H1_H1 ;  /* 0x3000000cff197230 */ /* 0x000fe40000004100 */
[--C-:B---3--:R-:W-:Y:S02]  /*07d0*/  HADD2.F32 R23, -RZ, R16.reuse.H0_H0 ;  /* 0x20000010ff177230 */ /* 0x108fe40000004100 */
[----:B------:R-:W-:-:S02]  /*07e0*/  HADD2.F32 R16, -RZ, R16.H1_H1 ;  /* 0x30000010ff107230 */ /* 0x000fc40000004100 */
[----:B------:R-:W-:Y:S02]  /*07f0*/  HADD2.F32 R12, -RZ, R17.H0_H0 ;  /* 0x20000011ff0c7230 */ /* 0x000fe40000004100 */
[----:B------:R-:W-:Y:S01]  /*0800*/  FFMA R22, R22, R23, RZ ;  /* 0x0000001716167223 */ /* 0x000fe200000000ff */
[--C-:B------:R-:W-:Y:S02]  /*0810*/  HADD2.F32 R23, -RZ, R13.reuse.H0_H0 ;  /* 0x2000000dff177230 */ /* 0x100fe40000004100 */
[----:B------:R-:W-:Y:S02]  /*0820*/  HADD2.F32 R13, -RZ, R13.H1_H1 ;  /* 0x3000000dff0d7230 */ /* 0x000fe40000004100 */
[----:B------:R-:W-:Y:S01]  /*0830*/  FFMA R16, R25, R16, R22 ;  /* 0x0000001019107223 */ /* 0x000fe20000000016 */
[----:B------:R-:W-:Y:S02]  /*0840*/  HADD2.F32 R17, -RZ, R17.H1_H1 ;  /* 0x30000011ff117230 */ /* 0x000fe40000004100 */
[----:B------:R-:W-:-:S02]  /*0850*/  HADD2.F32 R22, -RZ, R8.H0_H0 ;  /* 0x20000008ff167230 */ /* 0x000fc40000004100 */
        /* <DEDUP_REMOVED lines=10> */
[----:B------:R-:W-:Y:S01]  /*0900*/  HADD2.F32 R15, -RZ, R15.H1_H1 ;  /* 0x3000000fff0f7230 */ /* 0x000fe20000004100 */
[----:B------:R-:W-:Y:S01]  /*0910*/  MOV R13, UR5 ;  /* 0x00000005000d7c02 */ /* 0x000fe20008000f00 */
[----:B------:R-:W-:Y:S02]  /*0920*/  HADD2.F32 R19, -RZ, R19.H1_H1 ;  /* 0x30000013ff137230 */ /* 0x000fe40000004100 */
[----:B------:R-:W-:Y:S01]  /*0930*/  FFMA R14, R17, R14, R12 ;  /* 0x0000000e110e7223 */ /* 0x000fe2000000000c */
[----:B------:R-:W-:Y:S01]  /*0940*/  MOV R12, UR4 ;  /* 0x00000004000c7c02 */ /* 0x000fe20008000f00 */
[----:B------:R-:W-:Y:S02]  /*0950*/  HADD2.F32 R23, -RZ, R4.H0_H0 ;  /* 0x20000004ff177230 */ /* 0x000fe40000004100 */
[----:B------:R-:W-:-:S03]  /*0960*/  FFMA R28, R15, R19, R14 ;  /* 0x000000130f1c7223 */ /* 0x000fc6000000000e */
[----:B------:R-:W2:Y:S01]  /*0970*/  LDG.E.ENL2.256 R16, R12, desc[UR16][R12.64+0x20] ;  /* 0xfe0001100c0c797e */ /* 0x000ea20008121910 */
[----:B------:R-:W-:-:S03]  /*0980*/  FFMA R28, R23, R22, R28 ;  /* 0x00000016171c7223 */ /* 0x000fc6000000001c */
[----:B------:R-:W3:Y:S01]  /*0990*/  LDG.E.ENL2.256 R24, R20, desc[UR16][R20.64+0x20] ;  /* 0xfe0001101414797e */ /* 0x000ee20008121918 */
[----:B------:R-:W-:Y:S01]  /*09a0*/  HADD2.F32 R29, -RZ, R4.H1_H1 ;  /* 0x30000004ff1d7230 */ /* 0x000fe20000004100 */
[----:B------:R-:W-:Y:S01]  /*09b0*/  UIADD3 UR10, UPT, UPT, UR10, 0x2, URZ ;  /* 0x000000020a0a7890 */ /* 0x000fe2000fffe0ff */
[----:B------:R-:W-:Y:S01]  /*09c0*/  HADD2.F32 R8, -RZ, R8.H1_H1 ;  /* 0x30000008ff087230 */ /* 0x000fe20000004100 */
[----:B------:R-:W-:Y:S01]  /*09d0*/  IADD3 R2, PT, PT, R2, 0x2, RZ ;  /* 0x0000000202027810 */ /* 0x000fe20007ffe0ff */
[--C-:B------:R-:W-:Y:S01]  /*09e0*/  HADD2.F32 R4, -RZ, R9.reuse.H0_H0 ;  /* 0x20000009ff047230 */ /* 0x100fe20000004100 */
[----:B------:R-:W-:Y:S01]  /*09f0*/  UISETP.NE.AND UP0, UPT, UR10, URZ, UPT ;  /* 0x000000ff0a00728c */ /* 0x000fe2000bf05270 */
[----:B------:R-:W-:Y:S02]  /*0a00*/  HADD2.F32 R9, -RZ, R9.H1_H1 ;  /* 0x30000009ff097230 */ /* 0x000fe40000004100 */
[----:B------:R-:W-:Y:S01]  /*0a10*/  FFMA R8, R29, R8, R28 ;  /* 0x000000081d087223 */ /* 0x000fe2000000001c */
[--C-:B------:R-:W-:Y:S01]  /*0a20*/  HADD2.F32 R29, -RZ, R5.reuse.H0_H0 ;  /* 0x20000005ff1d7230 */ /* 0x100fe20000004100 */
[----:B------:R-:W-:Y:S01]  /*0a30*/  UIADD3 UR9, UPT, UPT, UR9, 0x2, URZ ;  /* 0x0000000209097890 */ /* 0x000fe2000fffe0ff */
[----:B------:R-:W-:-:S03]  /*0a40*/  HADD2.F32 R5, -RZ, R5.H1_H1 ;  /* 0x30000005ff057230 */ /* 0x000fc60000004100 */
[----:B------:R-:W-:Y:S01]  /*0a50*/  FFMA R4, R29, R4, R8 ;  /* 0x000000041d047223 */ /* 0x000fe20000000008 */
[--C-:B------:R-:W-:Y:S02]  /*0a60*/  HADD2.F32 R8, -RZ, R10.reuse.H0_H0 ;  /* 0x2000000aff087230 */ /* 0x100fe40000004100 */
[----:B------:R-:W-:Y:S02]  /*0a70*/  HADD2.F32 R10, -RZ, R10.H1_H1 ;  /* 0x3000000aff0a7230 */ /* 0x000fe40000004100 */
[----:B------:R-:W-:Y:S01]  /*0a80*/  FFMA R5, R5, R9, R4 ;  /* 0x0000000905057223 */ /* 0x000fe20000000004 */
[--C-:B------:R-:W-:Y:S02]  /*0a90*/  HADD2.F32 R4, -RZ, R6.reuse.H0_H0 ;  /* 0x20000006ff047230 */ /* 0x100fe40000004100 */
[----:B------:R-:W-:-:S03]  /*0aa0*/  HADD2.F32 R6, -RZ, R6.H1_H1 ;  /* 0x30000006ff067230 */ /* 0x000fc60000004100 */
[----:B------:R-:W-:-:S04]  /*0ab0*/  FFMA R5, R4, R8, R5 ;  /* 0x0000000804057223 */ /* 0x000fc80000000005 */
[----:B------:R-:W-:Y:S01]  /*0ac0*/  FFMA R5, R6, R10, R5 ;  /* 0x0000000a06057223 */ /* 0x000fe20000000005 */
[--C-:B------:R-:W-:Y:S02]  /*0ad0*/  HADD2.F32 R6, -RZ, R11.reuse.H0_H0 ;  /* 0x2000000bff067230 */ /* 0x100fe40000004100 */
[----:B------:R-:W-:Y:S02]  /*0ae0*/  HADD2.F32 R11, -RZ, R11.H1_H1 ;  /* 0x3000000bff0b7230 */ /* 0x000fe40000004100 */
[----:B--2---:R-:W-:Y:S02]  /*0af0*/  HADD2.F32 R4, -RZ, R12.H0_H0 ;  /* 0x2000000cff047230 */ /* 0x004fe40000004100 */
[--C-:B---3--:R-:W-:Y:S02]  /*0b00*/  HADD2.F32 R9, -RZ, R20.reuse.H0_H0 ;  /* 0x20000014ff097230 */ /* 0x108fe40000004100 */
[----:B------:R-:W-:Y:S02]  /*0b10*/  HADD2.F32 R20, -RZ, R20.H1_H1 ;  /* 0x30000014ff147230 */ /* 0x000fe40000004100 */
[----:B------:R-:W-:-:S02]  /*0b20*/  HADD2.F32 R8, -RZ, R21.H0_H0 ;  /* 0x20000015ff087230 */ /* 0x000fc40000004100 */
[----:B------:R-:W-:Y:S01]  /*0b30*/  FFMA R4, R4, R9, RZ ;  /* 0x0000000904047223 */ /* 0x000fe200000000ff */
[----:B------:R-:W-:Y:S02]  /*0b40*/  HADD2.F32 R9, -RZ, R12.H1_H1 ;  /* 0x3000000cff097230 */ /* 0x000fe40000004100 */
[----:B------:R-:W-:Y:S02]  /*0b50*/  HADD2.F32 R21, -RZ, R21.H1_H1 ;  /* 0x30000015ff157230 */ /* 0x000fe40000004100 */
[----:B------:R-:W-:Y:S02]  /*0b60*/  HADD2.F32 R10, -RZ, R26.H0_H0 ;  /* 0x2000001aff0a7230 */ /* 0x000fe40000004100 */
[----:B------:R-:W-:Y:S01]  /*0b70*/  FFMA R4, R9, R20, R4 ;  /* 0x0000001409047223 */ /* 0x000fe20000000004 */
[--C-:B------:R-:W-:Y:S02]  /*0b80*/  HADD2.F32 R9, -RZ, R13.reuse.H0_H0 ;  /* 0x2000000dff097230 */ /* 0x100fe40000004100 */
        /* <DEDUP_REMOVED lines=27> */
[--C-:B------:R-:W-:Y:S02]  /*0d40*/  HADD2.F32 R9, -RZ, R18.reuse.H0_H0 ;  /* 0x20000012ff097230 */ /* 0x100fe40000004100 */
[----:B------:R-:W-:Y:S02]  /*0d50*/  HADD2.F32 R4, -RZ, R7.H0_H0 ;  /* 0x20000007ff047230 */ /* 0x000fe40000004100 */
[----:B------:R-:W-:Y:S01]  /*0d60*/  FFMA R8, R17, R25, R8 ;  /* 0x0000001911087223 */ /* 0x000fe20000000008 */
[----:B------:R-:W-:-:S02]  /*0d70*/  HADD2.F32 R13, -RZ, R18.H1_H1 ;  /* 0x30000012ff0d7230 */ /* 0x000fc40000004100 */
[----:B------:R-:W-:Y:S02]  /*0d80*/  HADD2.F32 R7, -RZ, R7.H1_H1 ;  /* 0x30000007ff077230 */ /* 0x000fe40000004100 */
[----:B------:R-:W-:Y:S01]  /*0d90*/  FFMA R8, R9, R10, R8 ;  /* 0x0000000a09087223 */ /* 0x000fe20000000008 */
[----:B------:R-:W-:Y:S01]  /*0da0*/  FFMA R4, R4, R6, R5 ;  /* 0x0000000604047223 */ /* 0x000fe20000000005 */
[----:B------:R-:W-:Y:S02]  /*0db0*/  HADD2.F32 R5, -RZ, R19.H0_H0 ;  /* 0x20000013ff057230 */ /* 0x000fe40000004100 */
[----:B------:R-:W-:Y:S02]  /*0dc0*/  HADD2.F32 R6, -RZ, R27.H0_H0 ;  /* 0x2000001bff067230 */ /* 0x000fe40000004100 */
[----:B------:R-:W-:Y:S01]  /*0dd0*/  FFMA R8, R13, R26, R8 ;  /* 0x0000001a0d087223 */ /* 0x000fe20000000008 */
[----:B------:R-:W-:Y:S02]  /*0de0*/  HADD2.F32 R10, -RZ, R19.H1_H1 ;  /* 0x30000013ff0a7230 */ /* 0x000fe40000004100 */
[----:B------:R-:W-:Y:S01]  /*0df0*/  FFMA R4, R7, R11, R4 ;  /* 0x0000000b07047223 */ /* 0x000fe20000000004 */
[----:B------:R-:W-:-:S02]  /*0e00*/  HADD2.F32 R27, -RZ, R27.H1_H1 ;  /* 0x3000001bff1b7230 */ /* 0x000fc40000004100 */
[----:B------:R-:W-:Y:S01]  /*0e10*/  FFMA R5, R5, R6, R8 ;  /* 0x0000000605057223 */ /* 0x000fe20000000008 */
[----:B------:R-:W-:-:S03]  /*0e20*/  FADD R3, R4, R3 ;  /* 0x0000000304037221 */ /* 0x000fc60000000000 */
[----:B------:R-:W-:-:S04]  /*0e30*/  FFMA R10, R10, R27, R5 ;  /* 0x0000001b0a0a7223 */ /* 0x000fc80000000005 */
[----:B------:R-:W-:Y:S01]  /*0e40*/  FADD R3, R3, R10 ;  /* 0x0000000a03037221 */ /* 0x000fe20000000000 */
[----:B------:R-:W-:Y:S06]  /*0e50*/  BRA.U UP0, `(.L_x_6) ;  /* 0xfffffff900347547 */ /* 0x000fec000b83ffff */
.L_x_4:
[----:B------:R-:W0:Y:S01]  /*0e60*/  LDC.64 R4, c[0x0][0x398] ;  /* 0x0000e600ff047b82 */ /* 0x000e220000000a00 */
[----:B------:R-:W-:Y:S02]  /*0e70*/  MOV R7, UR8 ;  /* 0x0000000800077c02 */ /* 0x000fe40008000f00 */
[----:B------:R-:W-:-:S03]  /*0e80*/  F2FP.F16.F32.PACK_AB R3, RZ, R3 ;  /* 0x00000003ff03723e */ /* 0x000fc600000000ff */
[--C-:B------:R-:W-:Y:S01]  /*0e90*/  IMAD R7, R7, 0x50, R0.reuse ;  /* 0x0000005007077824 */ /* 0x100fe200078e0200 */
[----:B------:R-:W-:-:S03]  /*0ea0*/  PRMT R0, R3, 0x7610, R0 ;  /* 0x0000761003007816 */ /* 0x000fc60000000000 */
[----:B0-----:R-:W-:-:S05]  /*0eb0*/  IMAD.WIDE.U32 R2, R7, 0x2, R4 ;  /* 0x0000000207027825 */ /* 0x001fca00078e0004 */
[----:B------:R-:W-:Y:S01]  /*0ec0*/  STG.E.U16 desc[UR16][R2.64], R0 ;  /* 0x0000000002007986 */ /* 0x000fe2000c101510 */
[----:B------:R-:W-:Y:S05]  /*0ed0*/  EXIT ;  /* 0x000000000000794d */ /* 0x000fea0003800000 */
.L_x_7:
        /* <DEDUP_REMOVED lines=10> */
.L_x_19:


//--------------------- .text._Z9stage_twoILi128ELi16ELi4096ELi32ELi8EEvPK6half16S2_PKiP6__halfii --------------------------
	.section	.text._Z9stage_twoILi128ELi16ELi4096ELi32ELi8EEvPK6half16S2_PKiP6__halfii,"ax",@progbits
	.align	128
        .global         _Z9stage_twoILi128ELi16ELi4096ELi32ELi8EEvPK6half16S2_PKiP6__halfii
        .type           _Z9stage_twoILi128ELi16ELi4096ELi32ELi8EEvPK6half16S2_PKiP6__halfii,@function
        .size           _Z9stage_twoILi128ELi16ELi4096ELi32ELi8EEvPK6half16S2_PKiP6__halfii,(.L_x_20 - _Z9stage_twoILi128ELi16ELi4096ELi32ELi8EEvPK6half16S2_PKiP6__halfii)
        .other          _Z9stage_twoILi128ELi16ELi4096ELi32ELi8EEvPK6half16S2_PKiP6__halfii,@"STO_CUDA_ENTRY STV_DEFAULT"
_Z9stage_twoILi128ELi16ELi4096ELi32ELi8EEvPK6half16S2_PKiP6__halfii:
.text._Z9stage_twoILi128ELi16ELi4096ELi32ELi8EEvPK6half16S2_PKiP6__halfii:
        /* <DEDUP_REMOVED lines=11> */
[----:B------:R-:W-:-:S04]  /*00b0*/  USHF.R.S32.HI UR7, URZ, 0x1f, UR11 ;  /* 0x0000001fff077899 */ /* 0x000fc8000801140b */
[----:B------:R-:W-:-:S04]  /*00c0*/  ULEA.HI UR7, UR7, UR11, URZ, 0x4 ;  /* 0x0000000b07077291 */ /* 0x000fc8000f8f20ff */
[----:B------:R-:W-:Y:S02]  /*00d0*/  USHF.R.S32.HI UR9, URZ, 0x4, UR7 ;  /* 0x00000004ff097899 */ /* 0x000fe40008011407 */
[----:B0-----:R-:W-:-:S04]  /*00e0*/  ULEA UR4, UR16, UR17, 0x5 ;  /* 0x0000001110047291 */ /* 0x001fc8000f8e28ff */
[----:B------:R-:W-:Y:S01]  /*00f0*/  UIMAD UR4, UR4, UR11, URZ ;  /* 0x0000000b040472a4 */ /* 0x000fe2000f8e02ff */
        /* <DEDUP_REMOVED lines=18> */
[----:B------:R-:W-:Y:S02]  /*0220*/  USHF.L.U32 UR4, UR17, 0x5, URZ ;  /* 0x0000000511047899 */ /* 0x000fe400080006ff */
[----:B------:R-:W-:Y:S01]  /*0230*/  ULOP3.LUT UR5, UR5, 0x1, URZ, 0xc0, !UPT ;  /* 0x0000000105057892 */ /* 0x000fe2000f8ec0ff */
[----:B------:R-:W-:Y:S01]  /*0240*/  SHF.R.S32.HI R3, RZ, 0x1f, R0 ;  /* 0x0000001fff037819 */ /* 0x000fe20000011400 */
[----:B------:R-:W-:Y:S02]  /*0250*/  ULOP3.LUT UR4, UR4, 0x1fff80, URZ, 0xc0, !UPT ;  /* 0x001fff8004047892 */ /* 0x000fe4000f8ec0ff */
[----:B------:R-:W-:Y:S01]  /*0260*/  UISETP.NE.U32.AND UP0, UPT, UR5, 0x1, UPT ;  /* 0x000000010500788c */ /* 0x000fe2000bf05070 */
[----:B------:R-:W-:Y:S01]  /*0270*/  LEA.HI R3, R3, R0, RZ, 0x4 ;  /* 0x0000000003037211 */ /* 0x000fe200078f20ff */
[----:B------:R-:W-:-:S02]  /*0280*/  UIADD3 UR13, UPT, UPT, UR10, 0x1, URZ ;  /* 0x000000010a0d7890 */ /* 0x000fc4000fffe0ff */
[----:B------:R-:W-:Y:S01]  /*0290*/  ULEA UR4, UR16, UR4, 0xa ;  /* 0x0000000410047291 */ /* 0x000fe2000f8e50ff */
[----:B------:R-:W-:Y:S01]  /*02a0*/  SHF.R.S32.HI R3, RZ, 0x4, R3 ;  /* 0x00000004ff037819 */ /* 0x000fe20000011403 */
[----:B------:R-:W-:Y:S02]  /*02b0*/  UISETP.NE.AND UP1, UPT, UR9, UR13, UPT ;  /* 0x0000000d0900728c */ /* 0x000fe4000bf25270 */
[----:B------:R-:W-:Y:S01]  /*02c0*/  UIMAD UR11, UR4, UR11, URZ ;  /* 0x0000000b040b72a4 */ /* 0x000fe2000f8e02ff */
[----:B------:R-:W-:Y:S11]  /*02d0*/  BRA.U UP0, `(.L_x_9) ;  /* 0x0000000100fc7547 */ /* 0x000ff6000b800000 */
        /* <DEDUP_REMOVED lines=63> */
.L_x_9:
        /* <DEDUP_REMOVED lines=10> */
.L_x_10:
        /* <DEDUP_REMOVED lines=115> */
.L_x_8:
        /* <DEDUP_REMOVED lines=11> */
.L_x_11:
        /* <DEDUP_REMOVED lines=11> */
.L_x_20:


//--------------------- .text._Z9stage_oneILi64ELi8ELi64ELi16ELi4096ELi16EEvPK6half16S2_PKiP6__halfii --------------------------
	.section	.text._Z9stage_oneILi64ELi8ELi64ELi16ELi4096ELi16EEvPK6half16S2_PKiP6__halfii,"ax",@progbits
	.align	128
        .global         _Z9stage_oneILi64ELi8ELi64ELi16ELi4096ELi16EEvPK6half16S2_PKiP6__halfii
        .type           _Z9stage_oneILi64ELi8ELi64ELi16ELi4096ELi16EEvPK6half16S2_PKiP6__halfii,@function
        .size           _Z9stage_oneILi64ELi8ELi64ELi16ELi4096ELi16EEvPK6half16S2_PKiP6__halfii,(.L_x_21 - _Z9stage_oneILi64ELi8ELi64ELi16ELi4096ELi16EEvPK6half16S2_PKiP6__halfii)
        .other          _Z9stage_oneILi64ELi8ELi64ELi16ELi4096ELi16EEvPK6half16S2_PKiP6__halfii,@"STO_CUDA_ENTRY STV_DEFAULT"
_Z9stage_oneILi64ELi8ELi64ELi16ELi4096ELi16EEvPK6half16S2_PKiP6__halfii:
.text._Z9stage_oneILi64ELi8ELi64ELi16ELi4096ELi16EEvPK6half16S2_PKiP6__halfii:
[----:B------:R-:W-:Y:S08]  /*0000*/  LDC R1, c[0x0][0x37c] ;  /* 0x0000df00ff017b82 */ /* 0x000ff00000000800 */
[----:B------:R-:W0:Y:S01]  /*0010*/  S2UR UR8, SR_CTAID.X ;  /* 0x00000000000879c3 */ /* 0x000e220000002500 */
[----:B------:R-:W0:Y:S01]  /*0020*/  LDCU.64 UR4, c[0x0][0x390] ;  /* 0x00007200ff0477ac */ /* 0x000e220008000a00 */
[----:B------:R-:W1:Y:S06]  /*0030*/  LDCU.64 UR12, c[0x0][0x358] ;  /* 0x00006b00ff0c77ac */ /* 0x000e6c0008000a00 */
[----:B------:R-:W2:Y:S01]  /*0040*/  S2UR UR10, SR_CTAID.Z ;  /* 0x00000000000a79c3 */ /* 0x000ea20000002700 */
[----:B------:R-:W3:Y:S01]  /*0050*/  LDCU UR11, c[0x0][0x3a0] ;  /* 0x00007400ff0b77ac */ /* 0x000ee20008000800 */
[----:B0-----:R-:W-:-:S06]  /*0060*/  UIMAD.WIDE.U32 UR4, UR8, 0x4, UR4 ;  /* 0x00000004080478a5 */ /* 0x001fcc000f8e0004 */
[----:B------:R-:W-:Y:S02]  /*0070*/  MOV R2, UR4 ;  /* 0x0000000400027c02 */ /* 0x000fe40008000f00 */
[----:B------:R-:W-:-:S05]  /*0080*/  MOV R3, UR5 ;  /* 0x0000000500037c02 */ /* 0x000fca0008000f00 */
[----:B-1----:R-:W4:Y:S01]  /*0090*/  LDG.E R2, desc[UR12][R2.64] ;  /* 0x0000000c02027981 */ /* 0x002f22000c1e1900 */
[----:B--2---:R-:W-:Y:S01]  /*00a0*/  USHF.L.U32 UR4, UR10, 0x4, URZ ;  /* 0x000000040a047899 */ /* 0x004fe200080006ff */
[----:B------:R-:W-:Y:S01]  /*00b0*/  HFMA2 R5, -RZ, RZ, 0, 9.5367431640625e-07 ;  /* 0x00000010ff057431 */ /* 0x000fe200000001ff */
[----:B---3--:R-:W-:-:S04]  /*00c0*/  MOV R7, UR11 ;  /* 0x0000000b00077c02 */ /* 0x008fc80008000f00 */
[----:B------:R-:W-:-:S04]  /*00d0*/  MOV R48, UR4 ;  /* 0x0000000400307c02 */ /* 0x000fc80008000f00 */
[----:B------:R-:W-:Y:S02]  /*00e0*/  VIADDMNMX R48, R48, R5, UR11, PT ;  /* 0x0000000b30307e46 */ /* 0x000fe4000b800105 */
[----:B----4-:R-:W-:-:S04]  /*00f0*/  IADD3 R0, PT, PT, -R2, RZ, RZ ;  /* 0x000000ff02007210 */ /* 0x010fc80007ffe1ff */
[----:B------:R-:W-:-:S04]  /*0100*/  VIADDMNMX R0, R0, UR11, RZ, !PT ;  /* 0x0000000b00007c46 */ /* 0x000fc8000f8001ff */
[----:B------:R-:W-:-:S04]  /*0110*/  VIMNMX R0, PT, PT, R0, UR11, PT ;  /* 0x0000000b00007c48 */ /* 0x000fc8000bfe0100 */
[----:B------:R-:W-:-:S04]  /*0120*/  VIADDMNMX R3, R7, 0xfffff000, R0, !PT ;  /* 0xfffff00007037846 */ /* 0x000fc80007800100 */
[----:B------:R-:W-:-:S13]  /*0130*/  ISETP.GT.AND P0, PT, R48, R3, PT ;  /* 0x000000033000720c */ /* 0x000fda0003f04270 */
[----:B------:R-:W-:Y:S05]  /*0140*/  @!P0 EXIT ;  /* 0x000000000000894d */ /* 0x000fea0003800000 */
[----:B------:R-:W0:Y:S01]  /*0150*/  S2UR UR9, SR_CTAID.Y ;  /* 0x00000000000979c3 */ /* 0x000e220000002600 */
[----:B------:R-:W1:Y:S07]  /*0160*/  S2R R18, SR_TID.X ;  /* 0x0000000000127919 */ /* 0x000e6e0000002100 */
[----:B------:R-:W2:Y:S01]  /*0170*/  LDC.64 R2, c[0x0][0x380] ;  /* 0x0000e000ff027b82 */ /* 0x000ea20000000a00 */
[----:B0-----:R-:W-:-:S04]  /*0180*/  ULEA UR7, UR8, UR9, 0x6 ;  /* 0x0000000908077291 */ /* 0x001fc8000f8e30ff */
[----:B------:R-:W-:-:S06]  /*0190*/  USHF.L.U32 UR5, UR7, 0x6, URZ ;  /* 0x0000000607057899 */ /* 0x000fcc00080006ff */
[----:B------:R-:W-:-:S04]  /*01a0*/  MOV R5, UR5 ;  /* 0x0000000500057c02 */ /* 0x000fc80008000f00 */
[----:B-1----:R-:W-:-:S05]  /*01b0*/  LEA.HI R5, R5, R18, RZ, 0x1c ;  /* 0x0000001205057211 */ /* 0x002fca00078fe0ff */
[----:B--2---:R-:W-:-:S05]  /*01c0*/  IMAD.WIDE.U32 R2, R5, 0x20, R2 ;  /* 0x0000002005027825 */ /* 0x004fca00078e0002 */
[----:B------:R-:W2:Y:S04]  /*01d0*/  LDG.E.U16 R0, desc[UR12][R2.64] ;  /* 0x0000000c02007981 */ /* 0x000ea8000c1e1500 */
[----:B------:R-:W2:Y:S04]  /*01e0*/  LDG.E.U16 R5, desc[UR12][R2.64+0x2] ;  /* 0x0000020c02057981 */ /* 0x000ea8000c1e1500 */
[----:B------:R-:W3:Y:S04]  /*01f0*/  LDG.E.U16 R4, desc[UR12][R2.64+0x4] ;  /* 0x0000040c02047981 */ /* 0x000ee8000c1e1500 */
[----:B------:R-:W3:Y:S04]  /*0200*/  LDG.E.U16 R7, desc[UR12][R2.64+0x6] ;  /* 0x0000060c02077981 */ /* 0x000ee8000c1e1500 */
[----:B------:R-:W4:Y:S04]  /*0210*/  LDG.E.U16 R6, desc[UR12][R2.64+0x8] ;  /* 0x0000080c02067981 */ /* 0x000f28000c1e1500 */
[----:B------:R-:W4:Y:S04]  /*0220*/  LDG.E.U16 R9, desc[UR12][R2.64+0xa] ;  /* 0x00000a0c02097981 */ /* 0x000f28000c1e1500 */
[----:B------:R-:W5:Y:S04]  /*0230*/  LDG.E.U16 R8, desc[UR12][R2.64+0xc] ;  /* 0x00000c0c02087981 */ /* 0x000f68000c1e1500 */
        /* <DEDUP_REMOVED lines=8> */
[----:B------:R-:W5:Y:S01]  /*02c0*/  LDG.E.U16 R17, desc[UR12][R2.64+0x1a] ;  /* 0x00001a0c02117981 */ /* 0x000f62000c1e1500 */
[----:B------:R-:W0:Y:S01]  /*02d0*/  S2UR UR6, SR_CgaCtaId ;  /* 0x00000000000679c3 */ /* 0x000e220000008800 */
[----:B------:R-:W-:Y:S01]  /*02e0*/  UMOV UR5, 0x400 ;  /* 0x0000040000057882 */ /* 0x000fe20000000000 */
[----:B------:R-:W-:-:S02]  /*02f0*/  UISETP.GE.AND UP0, UPT, UR4, UR11, UPT ;  /* 0x0000000b0400728c */ /* 0x000fc4000bf06270 */
[----:B0-----:R-:W-:-:S04]  /*0300*/  ULEA UR5, UR6, UR5, 0x18 ;  /* 0x0000000506057291 */ /* 0x001fc8000f8ec0ff */
[----:B------:R-:W-:Y:S02]  /*0310*/  PLOP3.LUT P0, PT, PT, PT, UP0, 0x80, 0x8 ;  /* 0x000000000008781c */ /* 0x000fe40003f0f008 */
[----:B--2---:R-:W-:Y:S02]  /*0320*/  PRMT R5, R0, 0x5410, R5 ;  /* 0x0000541000057816 */ /* 0x004fe40000000005 */
[----:B---3--:R-:W-:-:S03]  /*0330*/  PRMT R7, R4, 0x5410, R7 ;  /* 0x0000541004077816 */ /* 0x008fc60000000007 */
[----:B------:R-:W-:Y:S01]  /*0340*/  HMUL2 R4, R5, 0.125, 0.125 ;  /* 0x3000300005047832 */ /* 0x000fe20000000000 */
[----:B----4-:R-:W-:Y:S01]  /*0350*/  PRMT R6, R6, 0x5410, R9 ;  /* 0x0000541006067816 */ /* 0x010fe20000000009 */
[----:B------:R-:W-:Y:S01]  /*0360*/  HFMA2 R5, R7, 0.125, 0.125, -RZ ;  /* 0x3000300007057831 */ /* 0x000fe200001000ff */
[----:B-----5:R-:W-:Y:S02]  /*0370*/  PRMT R8, R8, 0x5410, R11 ;  /* 0x0000541008087816 */ /* 0x020fe4000000000b */
[----:B------:R-:W-:-:S03]  /*0380*/  PRMT R9, R12, 0x5410, R15 ;  /* 0x000054100c097816 */ /* 0x000fc6000000000f */
[----:B------:R-:W-:Y:S01]  /*0390*/  HFMA2 R7, R8, 0.125, 0.125, -RZ ;  /* 0x3000300008077831 */ /* 0x000fe200001000ff */
[----:B------:R-:W-:Y:S01]  /*03a0*/  PRMT R11, R16, 0x5410, R19 ;  /* 0x00005410100b7816 */ /* 0x000fe20000000013 */
[----:B------:R-:W-:Y:S01]  /*03b0*/  HFMA2 R9, R9, 0.125, 0.125, -RZ ;  /* 0x3000300009097831 */ /* 0x000fe200001000ff */
[----:B------:R-:W-:Y:S02]  /*03c0*/  LEA R0, R18, UR5, 0x5 ;  /* 0x0000000512007c11 */ /* 0x000fe4000f8e28ff */
[----:B------:R-:W-:Y:S01]  /*03d0*/  PRMT R10, R10, 0x5410, R13 ;  /* 0x000054100a0a7816 */ /* 0x000fe2000000000d */
[----:B------:R-:W-:Y:S02]  /*03e0*/  HFMA2 R11, R11, 0.125, 0.125, -RZ ;  /* 0x300030000b0b7831 */ /* 0x000fe400001000ff */
[----:B------:R-:W-:Y:S01]  /*03f0*/  HMUL2 R6, R6, 0.125, 0.125 ;  /* 0x3000300006067832 */ /* 0x000fe20000000000 */
[----:B------:R-:W-:Y:S01]  /*0400*/  PRMT R14, R14, 0x5410, R17 ;  /* 0x000054100e0e7816 */ /* 0x000fe20000000011 */
[----:B------:R-:W-:-:S04]  /*0410*/  HMUL2 R8, R10, 0.125, 0.125 ;  /* 0x300030000a087832 */ /* 0x000fc80000000000 */
[----:B------:R-:W-:Y:S01]  /*0420*/  HMUL2 R10, R14, 0.125, 0.125 ;  /* 0x300030000e0a7832 */ /* 0x000fe20000000000 */
[----:B------:R0:W-:Y:S04]  /*0430*/  STS.128 [R0], R4 ;  /* 0x0000000400007388 */ /* 0x0001e80000000c00 */
[----:B------:R0:W-:Y:S01]  /*0440*/  STS.128 [R0+0x10], R8 ;  /* 0x0000100800007388 */ /* 0x0001e20000000c00 */
[----:B------:R-:W-:Y:S06]  /*0450*/  BAR.SYNC.DEFER_BLOCKING 0x0 ;  /* 0x0000000000007b1d */ /* 0x000fec0000010000 */
[----:B------:R-:W-:Y:S05]  /*0460*/  @P0 EXIT ;  /* 0x000000000000094d */ /* 0x000fea0003800000 */
[----:B------:R-:W1:Y:S01]  /*0470*/  LDS.128 R20, [UR5+0x20] ;  /* 0x00002005ff147984 */ /* 0x000e620008000c00 */
[----:B------:R-:W-:Y:S02]  /*0480*/  USHF.L.U32 UR6, UR9, 0x3, URZ ;  /* 0x0000000309067899 */ /* 0x000fe400080006ff */
[----:B------:R-:W-:Y:S01]  /*0490*/  UIMAD UR7, UR7, UR11, UR4 ;  /* 0x0000000b070772a4 */ /* 0x000fe2000f8e0204 */
[----:B0-----:R-:W0:Y:S01]  /*04a0*/  LDS.128 R4, [UR5] ;  /* 0x00000005ff047984 */ /* 0x001e220008000c00 */
[----:B------:R-:W-:Y:S01]  /*04b0*/  ULOP3.LUT UR6, UR6, 0x7ffc0, URZ, 0xc0, !UPT ;  /* 0x0007ffc006067892 */ /* 0x000fe2000f8ec0ff */
[----:B------:R-:W2:Y:S02]  /*04c0*/  LDCU.64 UR14, c[0x0][0x398] ;  /* 0x00007300ff0e77ac */ /* 0x000ea40008000a00 */
[----:B------:R-:W3:Y:S01]  /*04d0*/  LDS.128 R36, [UR5+0x10] ;  /* 0x00001005ff247984 */ /* 0x000ee20008000c00 */
[----:B------:R-:W-:-:S03]  /*04e0*/  ULEA UR6, UR8, UR6, 0x9 ;  /* 0x0000000608067291 */ /* 0x000fc6000f8e48ff */
[----:B------:R-:W4:Y:S01]  /*04f0*/  LDS.128 R32, [UR5+0x30] ;  /* 0x00003005ff207984 */ /* 0x000f220008000c00 */
[----:B------:R-:W0:Y:S03]  /*0500*/  LDCU.64 UR16, c[0x0][0x388] ;  /* 0x00007100ff1077ac */ /* 0x000e260008000a00 */
[----:B------:R-:W5:Y:S01]  /*0510*/  LDS.128 R24, [UR5+0x40] ;  /* 0x00004005ff187984 */ /* 0x000f620008000c00 */
[----:B------:R-:W-:-:S03]  /*0520*/  UIMAD UR6, UR6, UR11, URZ ;  /* 0x0000000b060672a4 */ /* 0x000fc6000f8e02ff */
[----:B------:R-:W2:Y:S04]  /*0530*/  LDS.128 R28, [UR5+0x50] ;  /* 0x00005005ff1c7984 */ /* 0x000ea80008000c00 */
[----:B------:R-:W2:Y:S01]  /*0540*/  LDS.128 R16, [UR5+0x60] ;  /* 0x00006005ff107984 */ /* 0x000ea20008000c00 */
[--C-:B-1----:R-:W-:Y:S02]  /*0550*/  HADD2.F32 R0, -RZ, R20.reuse.H0_H0 ;  /* 0x20000014ff007230 */ /* 0x102fe40000004100 */
[----:B------:R-:W-:Y:S02]  /*0560*/  HADD2.F32 R50, -RZ, R20.H1_H1 ;  /* 0x30000014ff327230 */ /* 0x000fe40000004100 */
[--C-:B------:R-:W-:Y:S02]  /*0570*/  HADD2.F32 R49, -RZ, R21.reuse.H0_H0 ;  /* 0x20000015ff317230 */ /* 0x100fe40000004100 */
[----:B------:R-:W-:-:S02]  /*0580*/  HADD2.F32 R52, -RZ, R21.H1_H1 ;  /* 0x30000015ff347230 */ /* 0x000fc40000004100 */
[--C-:B------:R-:W-:Y:S02]  /*0590*/  HADD2.F32 R51, -RZ, R22.reuse.H0_H0 ;  /* 0x20000016ff337230 */ /* 0x100fe40000004100 */
[----:B------:R-:W-:Y:S02]  /*05a0*/  HADD2.F32 R54, -RZ, R22.H1_H1 ;  /* 0x30000016ff367230 */ /* 0x000fe40000004100 */
[--C-:B------:R-:W-:Y:S02]  /*05b0*/  HADD2.F32 R53, -RZ, R23.reuse.H0_H0 ;  /* 0x20000017ff357230 */ /* 0x100fe40000004100 */
[----:B------:R-:W-:Y:S02]  /*05c0*/  HADD2.F32 R56, -RZ, R23.H1_H1 ;  /* 0x30000017ff387230 */ /* 0x000fe40000004100 */
[----:B------:R-:W1:Y:S01]  /*05d0*/  LDS.128 R20, [UR5+0x70] ;  /* 0x00007005ff147984 */ /* 0x000e620008000c00 */
[--C-:B0-----:R-:W-:Y:S01]  /*05e0*/  HADD2.F32 R2, -RZ, R4.reuse.H0_H0 ;  /* 0x20000004ff027230 */ /* 0x101fe20000004100 */
[----:B------:R-:W-:Y:S01]  /*05f0*/  USHF.L.U32 UR5, UR10, 0x6, URZ ;  /* 0x000000060a057899 */ /* 0x000fe200080006ff */
[----:B------:R-:W-:-:S02]  /*0600*/  HADD2.F32 R47, -RZ, R4.H1_H1 ;  /* 0x30000004ff2f7230 */ /* 0x000fc40000004100 */
[--C-:B------:R-:W-:Y:S01]  /*0610*/  HADD2.F32 R46, -RZ, R5.reuse.H0_H0 ;  /* 0x20000005ff2e7230 */ /* 0x100fe20000004100 */
[----:B------:R-:W-:Y:S01]  /*0620*/  ULEA.HI.SX32 UR5, UR6, UR5, 0x1c ;  /* 0x0000000506057291 */ /* 0x000fe2000f8fe2ff */
[----:B------:R-:W-:Y:S02]  /*0630*/  HADD2.F32 R45, -RZ, R5.H1_H1 ;  /* 0x30000005ff2d7230 */ /* 0x000fe40000004100 */
[--C-:B------:R-:W-:Y:S02]  /*0640*/  HADD2.F32 R44, -RZ, R6.reuse.H0_H0 ;  /* 0x20000006ff2c7230 */ /* 0x100fe40000004100 */
[----:B------:R-:W-:Y:S02]  /*0650*/  HADD2.F32 R15, -RZ, R6.H1_H1 ;  /* 0x30000006ff0f7230 */ /* 0x000fe40000004100 */
[--C-:B------:R-:W-:Y:S02]  /*0660*/  HADD2.F32 R14, -RZ, R7.reuse.H0_H0 ;  /* 0x20000007ff0e7230 */ /* 0x100fe40000004100 */
[----:B------:R-:W-:-:S02]  /*0670*/  HADD2.F32 R13, -RZ, R7.H1_H1 ;  /* 0x30000007ff0d7230 */ /* 0x000fc40000004100 */
[--C-:B---3--:R-:W-:Y:S02]  /*0680*/  HADD2.F32 R12, -RZ, R36.reuse.H0_H0 ;  /* 0x20000024ff0c7230 */ /* 0x108fe40000004100 */
[----:B------:R-:W-:Y:S02]  /*0690*/  HADD2.F32 R11, -RZ, R36.H1_H1 ;  /* 0x30000024ff0b7230 */ /* 0x000fe40000004100 */
[--C-:B------:R-:W-:Y:S02]  /*06a0*/  HADD2.F32 R10, -RZ, R37.reuse.H0_H0 ;  /* 0x20000025ff0a7230 */ /* 0x100fe40000004100 */
[----:B------:R-:W-:Y:S02]  /*06b0*/  HADD2.F32 R9, -RZ, R37.H1_H1 ;  /* 0x30000025ff097230 */ /* 0x000fe40000004100 */
[--C-:B------:R-:W-:Y:S02]  /*06c0*/  HADD2.F32 R8, -RZ, R38.reuse.H0_H0 ;  /* 0x20000026ff087230 */ /* 0x100fe40000004100 */
[----:B------:R-:W-:-:S02]  /*06d0*/  HADD2.F32 R7, -RZ, R38.H1_H1 ;  /* 0x30000026ff077230 */ /* 0x000fc40000004100 */
[--C-:B------:R-:W-:Y:S02]  /*06e0*/  HADD2.F32 R6, -RZ, R39.reuse.H0_H0 ;  /* 0x20000027ff067230 */ /* 0x100fe40000004100 */
[----:B------:R-:W-:Y:S02]  /*06f0*/  HADD2.F32 R5, -RZ, R39.H1_H1 ;  /* 0x30000027ff057230 */ /* 0x000fe40000004100 */
[--C-:B----4-:R-:W-:Y:S02]  /*0700*/  HADD2.F32 R55, -RZ, R32.reuse.H0_H0 ;  /* 0x20000020ff377230 */ /* 0x110fe40000004100 */
[----:B------:R-:W-:Y:S02]  /*0710*/  HADD2.F32 R58, -RZ, R32.H1_H1 ;  /* 0x30000020ff3a7230 */ /* 0x000fe40000004100 */
[--C-:B------:R-:W-:Y:S02]  /*0720*/  HADD2.F32 R57, -RZ, R33.reuse.H0_H0 ;  /* 0x20000021ff397230 */ /* 0x100fe40000004100 */
[----:B------:R-:W-:-:S02]  /*0730*/  HADD2.F32 R60, -RZ, R33.H1_H1 ;  /* 0x30000021ff3c7230 */ /* 0x000fc40000004100 */
[--C-:B------:R-:W-:Y:S02]  /*0740*/  HADD2.F32 R59, -RZ, R34.reuse.H0_H0 ;  /* 0x20000022ff3b7230 */ /* 0x100fe40000004100 */
[----:B------:R-:W-:Y:S02]  /*0750*/  HADD2.F32 R62, -RZ, R34.H1_H1 ;  /* 0x30000022ff3e7230 */ /* 0x000fe40000004100 */
[--C-:B------:R-:W-:Y:S02]  /*0760*/  HADD2.F32 R61, -RZ, R35.reuse.H0_H0 ;  /* 0x20000023ff3d7230 */ /* 0x100fe40000004100 */
[----:B------:R-:W-:Y:S02]  /*0770*/  HADD2.F32 R63, -RZ, R35.H1_H1 ;  /* 0x30000023ff3f7230 */ /* 0x000fe40000004100 */
[--C-:B-----5:R-:W-:Y:S02]  /*0780*/  HADD2.F32 R3, -RZ, R24.reuse.H0_H0 ;  /* 0x20000018ff037230 */ /* 0x120fe40000004100 */
[----:B------:R-:W-:-:S02]  /*0790*/  HADD2.F32 R65, -RZ, R24.H1_H1 ;  /* 0x30000018ff417230 */ /* 0x000fc40000004100 */
[--C-:B------:R-:W-:Y:S02]  /*07a0*/  HADD2.F32 R64, -RZ, R25.reuse.H0_H0 ;  /* 0x20000019ff407230 */ /* 0x100fe40000004100 */
[----:B------:R-:W-:Y:S02]  /*07b0*/  HADD2.F32 R67, -RZ, R25.H1_H1 ;  /* 0x30000019ff437230 */ /* 0x000fe40000004100 */
[--C-:B------:R-:W-:Y:S02]  /*07c0*/  HADD2.F32 R66, -RZ, R26.reuse.H0_H0 ;  /* 0x2000001aff427230 */ /* 0x100fe40000004100 */
[----:B------:R-:W-:Y:S02]  /*07d0*/  HADD2.F32 R69, -RZ, R26.H1_H1 ;  /* 0x3000001aff457230 */ /* 0x000fe40000004100 */
[--C-:B------:R-:W-:Y:S02]  /*07e0*/  HADD2.F32 R68, -RZ, R27.reuse.H0_H0 ;  /* 0x2000001bff447230 */ /* 0x100fe40000004100 */
[----:B------:R-:W-:-:S02]  /*07f0*/  HADD2.F32 R71, -RZ, R27.H1_H1 ;  /* 0x3000001bff477230 */ /* 0x000fc40000004100 */
[--C-:B--2---:R-:W-:Y:S02]  /*0800*/  HADD2.F32 R70, -RZ, R28.reuse.H0_H0 ;  /* 0x2000001cff467230 */ /* 0x104fe40000004100 */
[----:B------:R-:W-:Y:S02]  /*0810*/  HADD2.F32 R73, -RZ, R28.H1_H1 ;  /* 0x3000001cff497230 */ /* 0x000fe40000004100 */
[--C-:B------:R-:W-:Y:S02]  /*0820*/  HADD2.F32 R72, -RZ, R29.reuse.H0_H0 ;  /* 0x2000001dff487230 */ /* 0x100fe40000004100 */
[----:B------:R-:W-:Y:S02]  /*0830*/  HADD2.F32 R75, -RZ, R29.H1_H1 ;  /* 0x3000001dff4b7230 */ /* 0x000fe40000004100 */
[--C-:B------:R-:W-:Y:S02]  /*0840*/  HADD2.F32 R74, -RZ, R30.reuse.H0_H0 ;  /* 0x2000001eff4a7230 */ /* 0x100fe40000004100 */
[----:B------:R-:W-:-:S02]  /*0850*/  HADD2.F32 R77, -RZ, R30.H1_H1 ;  /* 0x3000001eff4d7230 */ /* 0x000fc40000004100 */
[--C-:B------:R-:W-:Y:S02]  /*0860*/  HADD2.F32 R76, -RZ, R31.reuse.H0_H0 ;  /* 0x2000001fff4c7230 */ /* 0x100fe40000004100 */
        /* <DEDUP_REMOVED lines=9> */
[--C-:B-1----:R-:W-:Y:S02]  /*0900*/  HADD2.F32 R85, -RZ, R20.reuse.H0_H0 ;  /* 0x20000014ff557230 */ /* 0x102fe40000004100 */
[----:B------:R-:W-:-:S02]  /*0910*/  HADD2.F32 R88, -RZ, R20.H1_H1 ;  /* 0x30000014ff587230 */ /* 0x000fc40000004100 */
[--C-:B------:R-:W-:Y:S02]  /*0920*/  HADD2.F32 R87, -RZ, R21.reuse.H0_H0 ;  /* 0x20000015ff577230 */ /* 0x100fe40000004100 */
[----:B------:R-:W-:Y:S02]  /*0930*/  HADD2.F32 R90, -RZ, R21.H1_H1 ;  /* 0x30000015ff5a7230 */ /* 0x000fe40000004100 */
[--C-:B------:R-:W-:Y:S02]  /*0940*/  HADD2.F32 R89, -RZ, R22.reuse.H0_H0 ;  /* 0x20000016ff597230 */ /* 0x100fe40000004100 */
[----:B------:R-:W-:Y:S02]  /*0950*/  HADD2.F32 R92, -RZ, R22.H1_H1 ;  /* 0x30000016ff5c7230 */ /* 0x000fe40000004100 */
[--C-:B------:R-:W-:Y:S02]  /*0960*/  HADD2.F32 R91, -RZ, R23.reuse.H0_H0 ;  /* 0x20000017ff5b7230 */ /* 0x100fe40000004100 */
[----:B------:R-:W-:-:S07]  /*0970*/  HADD2.F32 R93, -RZ, R23.H1_H1 ;  /* 0x30000017ff5d7230 */ /* 0x000fce0000004100 */
.L_x_12:
[----:B------:R-:W-:-:S06]  /*0980*/  UIMAD.WIDE UR8, UR5, 0x20, UR16 ;  /* 0x00000020050878a5 */ /* 0x000fcc000f8e0210 */
[----:B0-----:R-:W-:Y:S02]  /*0990*/  MOV R16, UR8 ;  /* 0x0000000800107c02 */ /* 0x001fe40008000f00 */
[----:B------:R-:W-:-:S06]  /*09a0*/  MOV R17, UR9 ;  /* 0x0000000900117c02 */ /* 0x000fcc0008000f00 */
[----:B------:R-:W2:Y:S01]  /*09b0*/  LDG.E.ENL2.256 R16, R28, desc[UR12][R16.64] ;  /* 0xfe00000c101c797e */ /* 0x000ea20008121910 */
[----:B------:R-:W-:Y:S02]  /*09c0*/  MOV R20, UR8 ;  /* 0x0000000800147c02 */ /* 0x000fe40008000f00 */
[----:B------:R-:W-:-:S06]  /*09d0*/  MOV R21, UR9 ;  /* 0x0000000900157c02 */ /* 0x000fcc0008000f00 */
[----:B------:R-:W3:Y:S01]  /*09e0*/  LDG.E.ENL2.256 R24, R20, desc[UR12][R20.64+0x20] ;  /* 0xfe00010c1414797e */ /* 0x000ee20008121918 */
[----:B------:R-:W-:Y:S02]  /*09f0*/  MOV R36, UR8 ;  /* 0x0000000800247c02 */ /* 0x000fe40008000f00 */
[----:B------:R-:W-:-:S06]  /*0a00*/  MOV R37, UR9 ;  /* 0x0000000900257c02 */ /* 0x000fcc0008000f00 */
[----:B------:R-:W4:Y:S01]  /*0a10*/  LDG.E.ENL2.256 R40, R36, desc[UR12][R36.64+0x60] ;  /* 0xfe00030c2424797e */ /* 0x000f220008121928 */
[--C-:B--2---:R-:W-:Y:S02]  /*0a20*/  HADD2.F32 R33, -RZ, R28.reuse.H0_H0 ;  /* 0x2000001cff217230 */ /* 0x104fe40000004100 */
[----:B------:R-:W-:Y:S02]  /*0a30*/  HADD2.F32 R32, -RZ, R28.H1_H1 ;  /* 0x3000001cff207230 */ /* 0x000fe40000004100 */
[--C-:B------:R-:W-:Y:S02]  /*0a40*/  HADD2.F32 R34, -RZ, R29.reuse.H0_H0 ;  /* 0x2000001dff227230 */ /* 0x100fe40000004100 */
[----:B------:R-:W-:Y:S01]  /*0a50*/  FFMA R28, R2, R33, RZ ;  /* 0x00000021021c7223 */ /* 0x000fe200000000ff */
[----:B------:R-:W-:-:S03]  /*0a60*/  HADD2.F32 R29, -RZ, R29.H1_H1 ;  /* 0x3000001dff1d7230 */ /* 0x000fc60000004100 */
[----:B------:R-:W-:Y:S01]  /*0a70*/  FFMA R33, R47, R32, R28 ;  /* 0x000000202f217223 */ /* 0x000fe2000000001c */
[--C-:B------:R-:W-:Y:S02]  /*0a80*/  HADD2.F32 R28, -RZ, R30.reuse.H0_H0 ;  /* 0x2000001eff1c7230 */ /* 0x100fe40000004100 */
[----:B------:R-:W-:Y:S02]  /*0a90*/  HADD2.F32 R30, -RZ, R30.H1_H1 ;  /* 0x3000001eff1e7230 */ /* 0x000fe40000004100 */
[----:B------:R-:W-:Y:S01]  /*0aa0*/  FFMA R34, R46, R34, R33 ;  /* 0x000000222e227223 */ /* 0x000fe20000000021 */
[--C-:B------:R-:W-:Y:S02]  /*0ab0*/  HADD2.F32 R32, -RZ, R31.reuse.H0_H0 ;  /* 0x2000001fff207230 */ /* 0x100fe40000004100 */
[----:B------:R-:W-:Y:S02]  /*0ac0*/  HADD2.F32 R31, -RZ, R31.H1_H1 ;  /* 0x3000001fff1f7230 */ /* 0x000fe40000004100 */
[----:B------:R-:W-:-:S04]  /*0ad0*/  FFMA R29, R45, R29, R34 ;  /* 0x0000001d2d1d7223 */ /* 0x000fc80000000022 */
[----:B------:R-:W-:-:S04]  /*0ae0*/  FFMA R28, R44, R28, R29 ;  /* 0x0000001c2c1c7223 */ /* 0x000fc8000000001d */
[----:B------:R-:W-:Y:S01]  /*0af0*/  FFMA R29, R15, R30, R28 ;  /* 0x0000001e0f1d7223 */ /* 0x000fe2000000001c */
[--C-:B------:R-:W-:Y:S02]  /*0b00*/  HADD2.F32 R28, -RZ, R16.reuse.H0_H0 ;  /* 0x20000010ff1c7230 */ /* 0x100fe40000004100 */
[----:B------:R-:W-:Y:S02]  /*0b10*/  HADD2.F32 R16, -RZ, R16.H1_H1 ;  /* 0x30000010ff107230 */ /* 0x000fe40000004100 */
[----:B------:R-:W-:Y:S01]  /*0b20*/  FFMA R32, R14, R32, R29 ;  /* 0x000000200e207223 */ /* 0x000fe2000000001d */
[--C-:B------:R-:W-:Y:S01]  /*0b30*/  HADD2.F32 R30, -RZ, R17.reuse.H0_H0 ;  /* 0x20000011ff1e7230 */ /* 0x100fe20000004100 */
[----:B------:R-:W-:Y:S01]  /*0b40*/  MOV R29, UR9 ;  /* 0x00000009001d7c02 */ /* 0x000fe20008000f00 */
[----:B------:R-:W-:Y:S02]  /*0b50*/  HADD2.F32 R17, -RZ, R17.H1_H1 ;  /* 0x30000011ff117230 */ /* 0x000fe40000004100 */
[----:B------:R-:W-:-:S04]  /*0b60*/  FFMA R31, R13, R31, R32 ;  /* 0x0000001f0d1f7223 */ /* 0x000fc80000000020 */
[----:B------:R-:W-:-:S04]  /*0b70*/  FFMA R28, R12, R28, R31 ;  /* 0x0000001c0c1c7223 */ /* 0x000fc8000000001f */
[----:B------:R-:W-:Y:S01]  /*0b80*/  FFMA R31, R11, R16, R28 ;  /* 0x000000100b1f7223 */ /* 0x000fe2000000001c */
[----:B------:R-:W-:-:S03]  /*0b90*/  MOV R28, UR8 ;  /* 0x00000008001c7c02 */ /* 0x000fc60008000f00 */
[----:B------:R-:W-:-:S03]  /*0ba0*/  FFMA R16, R10, R30, R31 ;  /* 0x0000001e0a107223 */ /* 0x000fc6000000001f */
[----:B------:R-:W2:Y:S01]  /*0bb0*/  LDG.E.ENL2.256 R32, R28, desc[UR12][R28.64+0x40] ;  /* 0xfe00020c1c1c797e */ /* 0x000ea20008121920 */
[----:B------:R-:W-:Y:S01]  /*0bc0*/  FFMA R17, R9, R17, R16 ;  /* 0x0000001109117223 */ /* 0x000fe20000000010 */
[----:B------:R-:W-:-:S05]  /*0bd0*/  HADD2.F32 R16, -RZ, R18.H0_H0 ;  /* 0x20000012ff107230 */ /* 0x000fca0000004100 */
[----:B------:R-:W-:Y:S01]  /*0be0*/  FFMA R16, R8, R16, R17 ;  /* 0x0000001008107223 */ /* 0x000fe20000000011 */
[----:B------:R-:W-:-:S05]  /*0bf0*/  HADD2.F32 R17, -RZ, R18.H1_H1 ;  /* 0x30000012ff117230 */ /* 0x000fca0000004100 */
[----:B------:R-:W-:Y:S01]  /*0c00*/  FFMA R17, R7, R17, R16 ;  /* 0x0000001107117223 */ /* 0x000fe20000000010 */
[--C-:B---3--:R-:W-:Y:S02]  /*0c10*/  HADD2.F32 R16, -RZ, R20.reuse.H0_H0 ;  /* 0x20000014ff107230 */ /* 0x108fe40000004100 */
[----:B------:R-:W-:-:S03]  /*0c20*/  HADD2.F32 R20, -RZ, R20.H1_H1 ;  /* 0x30000014ff147230 */ /* 0x000fc60000004100 */
[----:B------:R-:W-:Y:S01]  /*0c30*/  FFMA R16, R0, R16, RZ ;  /* 0x0000001000107223 */ /* 0x000fe200000000ff */
[----:B------:R-:W-:-:S03]  /*0c40*/  HADD2.F32 R18, -RZ, R21.H0_H0 ;  /* 0x20000015ff127230 */ /* 0x000fc60000004100 */
[----:B------:R-:W-:Y:S01]  /*0c50*/  FFMA R16, R50, R20, R16 ;  /* 0x0000001432107223 */ /* 0x000fe20000000010 */
[----:B------:R-:W-:-:S03]  /*0c60*/  HADD2.F32 R21, -RZ, R21.H1_H1 ;  /* 0x30000015ff157230 */ /* 0x000fc60000004100 */
[----:B------:R-:W-:Y:S01]  /*0c70*/  FFMA R16, R49, R18, R16 ;  /* 0x0000001231107223 */ /* 0x000fe20000000010 */
        /* <DEDUP_REMOVED lines=9> */
[----:B------:R-:W-:-:S04]  /*0d10*/  FFMA R16, R56, R23, R21 ;  /* 0x0000001738107223 */ /* 0x000fc80000000015 */
[----:B------:R-:W-:Y:S01]  /*0d20*/  FFMA R21, R55, R18, R16 ;  /* 0x0000001237157223 */ /* 0x000fe20000000010 */
[----:B------:R-:W-:-:S05]  /*0d30*/  HADD2.F32 R16, -RZ, R24.H1_H1 ;  /* 0x30000018ff107230 */ /* 0x000fca0000004100 */
[----:B------:R-:W-:Y:S01]  /*0d40*/  FFMA R16, R58, R16, R21 ;  /* 0x000000103a107223 */ /* 0x000fe20000000015 */
[--C-:B----4-:R-:W-:Y:S02]  /*0d50*/  HADD2.F32 R22, -RZ, R38.reuse.H0_H0 ;  /* 0x20000026ff167230 */ /* 0x110fe40000004100 */
[----:B------:R-:W-:Y:S01]  /*0d60*/  HADD2.F32 R38, -RZ, R38.H1_H1 ;  /* 0x30000026ff267230 */ /* 0x000fe20000004100 */
[----:B------:R-:W-:Y:S02]  /*0d70*/  UIADD3 UR4, UPT, UPT, UR4, 0x1, URZ ;  /* 0x0000000104047890 */ /* 0x000fe4000fffe0ff */
[----:B------:R-:W-:-:S04]  /*0d80*/  UIMAD.WIDE UR8, UR7, 0x2, UR14 ;  /* 0x00000002070878a5 */ /* 0x000fc8000f8e020e */
[----:B------:R-:W-:Y:S01]  /*0d90*/  ISETP.LE.AND P0, PT, R48, UR4, PT ;  /* 0x0000000430007c0c */ /* 0x000fe2000bf03270 */
[----:B------:R-:W-:Y:S02]  /*0da0*/  UIADD3 UR7, UPT, UPT, UR7, 0x1, URZ ;  /* 0x0000000107077890 */ /* 0x000fe4000fffe0ff */
[----:B------:R-:W-:Y:S01]  /*0db0*/  UIADD3 UR5, UPT, UPT, UR5, 0x4, URZ ;  /* 0x0000000405057890 */ /* 0x000fe2000fffe0ff */
[--C-:B--2---:R-:W-:Y:S02]  /*0dc0*/  HADD2.F32 R18, -RZ, R28.reuse.H0_H0 ;  /* 0x2000001cff127230 */ /* 0x104fe40000004100 */
[----:B------:R-:W-:-:S03]  /*0dd0*/  HADD2.F32 R28, -RZ, R28.H1_H1 ;  /* 0x3000001cff1c7230 */ /* 0x000fc60000004100 */
[----:B------:R-:W-:-:S04]  /*0de0*/  FFMA R18, R3, R18, RZ ;  /* 0x0000001203127223 */ /* 0x000fc800000000ff */
[----:B------:R-:W-:Y:S01]  /*0df0*/  FFMA R21, R65, R28, R18 ;  /* 0x0000001c41157223 */ /* 0x000fe20000000012 */
[--C-:B------:R-:W-:Y:S02]  /*0e00*/  HADD2.F32 R18, -RZ, R29.reuse.H0_H0 ;  /* 0x2000001dff127230 */ /* 0x100fe40000004100 */
[----:B------:R-:W-:-:S03]  /*0e10*/  HADD2.F32 R29, -RZ, R29.H1_H1 ;  /* 0x3000001dff1d7230 */ /* 0x000fc60000004100 */
[----:B------:R-:W-:Y:S01]  /*0e20*/  FFMA R18, R64, R18, R21 ;  /* 0x0000001240127223 */ /* 0x000fe20000000015 */
[--C-:B------:R-:W-:Y:S02]  /*0e30*/  HADD2.F32 R21, -RZ, R36.reuse.H0_H0 ;  /* 0x20000024ff157230 */ /* 0x100fe40000004100 */
[----:B------:R-:W-:Y:S02]  /*0e40*/  HADD2.F32 R36, -RZ, R36.H1_H1 ;  /* 0x30000024ff247230 */ /* 0x000fe40000004100 */
[----:B------:R-:W-:Y:S01]  /*0e50*/  FFMA R29, R67, R29, R18 ;  /* 0x0000001d431d7223 */ /* 0x000fe20000000012 */
[----:B------:R-:W-:Y:S02]  /*0e60*/  HADD2.F32 R18, -RZ, R25.H0_H0 ;  /* 0x20000019ff127230 */ /* 0x000fe40000004100 */
[----:B------:R-:W-:-:S04]  /*0e70*/  FFMA R21, R4, R21, RZ ;  /* 0x0000001504157223 */ /* 0x000fc800000000ff */
[----:B------:R-:W-:Y:S01]  /*0e80*/  FFMA R36, R80, R36, R21 ;  /* 0x0000002450247223 */ /* 0x000fe20000000015 */
[----:B------:R-:W-:Y:S01]  /*0e90*/  FFMA R21, R57, R18, R16 ;  /* 0x0000001239157223 */ /* 0x000fe20000000010 */
[----:B------:R-:W-:Y:S02]  /*0ea0*/  HADD2.F32 R18, -RZ, R37.H0_H0 ;  /* 0x20000025ff127230 */ /* 0x000fe40000004100 */
[----:B------:R-:W-:-:S03]  /*0eb0*/  HADD2.F32 R16, -RZ, R30.H0_H0 ;  /* 0x2000001eff107230 */ /* 0x000fc60000004100 */
[----:B------:R-:W-:Y:S01]  /*0ec0*/  FFMA R23, R79, R18, R36 ;  /* 0x000000124f177223 */ /* 0x000fe20000000024 */
[----:B------:R-:W-:Y:S02]  /*0ed0*/  HADD2.F32 R18, -RZ, R25.H1_H1 ;  /* 0x30000019ff127230 */ /* 0x000fe40000004100 */
[----:B------:R-:W-:Y:S01]  /*0ee0*/  FFMA R16, R66, R16, R29 ;  /* 0x0000001042107223 */ /* 0x000fe2000000001d */
[----:B------:R-:W-:Y:S02]  /*0ef0*/  HADD2.F32 R30, -RZ, R30.H1_H1 ;  /* 0x3000001eff1e7230 */ /* 0x000fe40000004100 */
[----:B------:R-:W-:Y:S02]  /*0f00*/  HADD2.F32 R37, -RZ, R37.H1_H1 ;  /* 0x30000025ff257230 */ /* 0x000fe40000004100 */
[----:B------:R-:W-:Y:S01]  /*0f10*/  FFMA R18, R60, R18, R21 ;  /* 0x000000123c127223 */ /* 0x000fe20000000015 */
[----:B------:R-:W-:Y:S01]  /*0f20*/  FFMA R21, R69, R30, R16 ;  /* 0x0000001e45157223 */ /* 0x000fe20000000010 */
[----:B------:R-:W-:-:S02]  /*0f30*/  HADD2.F32 R16, -RZ, R19.H0_H0 ;  /* 0x20000013ff107230 */ /* 0x000fc40000004100 */
[----:B------:R-:W-:-:S03]  /*0f40*/  FFMA R20, R82, R37, R23 ;  /* 0x0000002552147223 */ /* 0x000fc60000000017 */
[----:B------:R-:W-:Y:S01]  /*0f50*/  FFMA R16, R6, R16, R17 ;  /* 0x0000001006107223 */ /* 0x000fe20000000011 */
[----:B------:R-:W-:Y:S01]  /*0f60*/  FFMA R23, R81, R22, R20 ;  /* 0x0000001651177223 */ /* 0x000fe20000000014 */
[--C-:B------:R-:W-:Y:S02]  /*0f70*/  HADD2.F32 R20, -RZ, R31.reuse.H0_H0 ;  /* 0x2000001fff147230 */ /* 0x100fe40000004100 */
[----:B------:R-:W-:Y:S02]  /*0f80*/  HADD2.F32 R17, -RZ, R26.H0_H0 ;  /* 0x2000001aff117230 */ /* 0x000fe40000004100 */
[----:B------:R-:W-:Y:S02]  /*0f90*/  HADD2.F32 R31, -RZ, R31.H1_H1 ;  /* 0x3000001fff1f7230 */ /* 0x000fe40000004100 */
[----:B------:R-:W-:Y:S01]  /*0fa0*/  FFMA R20, R68, R20, R21 ;  /* 0x0000001444147223 */ /* 0x000fe20000000015 */
[----:B------:R-:W-:Y:S01]  /*0fb0*/  FFMA R17, R59, R17, R18 ;  /* 0x000000113b117223 */ /* 0x000fe20000000012 */
[----:B------:R-:W-:-:S02]  /*0fc0*/  HADD2.F32 R18, -RZ, R39.H0_H0 ;  /* 0x20000027ff127230 */ /* 0x000fc40000004100 */
[----:B------:R-:W-:Y:S01]  /*0fd0*/  FFMA R38, R84, R38, R23 ;  /* 0x0000002654267223 */ /* 0x000fe20000000017 */
[----:B------:R-:W-:Y:S02]  /*0fe0*/  HADD2.F32 R21, -RZ, R32.H0_H0 ;  /* 0x20000020ff157230 */ /* 0x000fe40000004100 */
[----:B------:R-:W-:Y:S01]  /*0ff0*/  FFMA R31, R71, R31, R20 ;  /* 0x0000001f471f7223 */ /* 0x000fe20000000014 */
[----:B------:R-:W-:Y:S02]  /*1000*/  HADD2.F32 R39, -RZ, R39.H1_H1 ;  /* 0x30000027ff277230 */ /* 0x000fe40000004100 */
[----:B------:R-:W-:Y:S01]  /*1010*/  FFMA R23, R83, R18, R38 ;  /* 0x0000001253177223 */ /* 0x000fe20000000026 */
[----:B------:R-:W-:Y:S02]  /*1020*/  HADD2.F32 R26, -RZ, R26.H1_H1 ;  /* 0x3000001aff1a7230 */ /* 0x000fe40000004100 */
[----:B------:R-:W-:Y:S01]  /*1030*/  FFMA R22, R70, R21, R31 ;  /* 0x0000001546167223 */ /* 0x000fe2000000001f */
[----:B------:R-:W-:-:S02]  /*1040*/  HADD2.F32 R32, -RZ, R32.H1_H1 ;  /* 0x30000020ff207230 */ /* 0x000fc40000004100 */
[----:B------:R-:W-:Y:S01]  /*1050*/  FFMA R24, R86, R39, R23 ;  /* 0x0000002756187223 */ /* 0x000fe20000000017 */
[--C-:B------:R-:W-:Y:S02]  /*1060*/  HADD2.F32 R25, -RZ, R40.reuse.H0_H0 ;  /* 0x20000028ff197230 */ /* 0x100fe40000004100 */
[----:B------:R-:W-:Y:S01]  /*1070*/  FFMA R26, R62, R26, R17 ;  /* 0x0000001a3e1a7223 */ /* 0x000fe20000000011 */
[----:B------:R-:W-:Y:S02]  /*1080*/  HADD2.F32 R21, -RZ, R33.H0_H0 ;  /* 0x20000021ff157230 */ /* 0x000fe40000004100 */
[----:B------:R-:W-:Y:S01]  /*1090*/  FFMA R17, R73, R32, R22 ;  /* 0x0000002049117223 */ /* 0x000fe20000000016 */
[----:B------:R-:W-:Y:S02]  /*10a0*/  HADD2.F32 R40, -RZ, R40.H1_H1 ;  /* 0x30000028ff287230 */ /* 0x000fe40000004100 */
[----:B------:R-:W-:Y:S01]  /*10b0*/  FFMA R25, R85, R25, R24 ;  /* 0x0000001955197223 */ /* 0x000fe20000000018 */
[----:B------:R-:W-:-:S02]  /*10c0*/  HADD2.F32 R20, -RZ, R27.H0_H0 ;  /* 0x2000001bff147230 */ /* 0x000fc40000004100 */
[----:B------:R-:W-:Y:S01]  /*10d0*/  FFMA R22, R72, R21, R17 ;  /* 0x0000001548167223 */ /* 0x000fe20000000011 */
[----:B------:R-:W-:Y:S02]  /*10e0*/  HADD2.F32 R17, -RZ, R41.H0_H0 ;  /* 0x20000029ff117230 */ /* 0x000fe40000004100 */
[----:B------:R-:W-:Y:S01]  /*10f0*/  FFMA R40, R88, R40, R25 ;  /* 0x0000002858287223 */ /* 0x000fe20000000019 */
[----:B------:R-:W-:Y:S02]  /*1100*/  HADD2.F32 R33, -RZ, R33.H1_H1 ;  /* 0x30000021ff217230 */ /* 0x000fe40000004100 */
[----:B------:R-:W-:Y:S02]  /*1110*/  HADD2.F32 R19, -RZ, R19.H1_H1 ;  /* 0x30000013ff137230 */ /* 0x000fe40000004100 */
[----:B------:R-:W-:Y:S01]  /*1120*/  FFMA R20, R61, R20, R26 ;  /* 0x000000143d147223 */ /* 0x000fe2000000001a */
[----:B------:R-:W-:Y:S02]  /*1130*/  HADD2.F32 R18, -RZ, R27.H1_H1 ;  /* 0x3000001bff127230 */ /* 0x000fe40000004100 */
[----:B------:R-:W-:Y:S01]  /*1140*/  FFMA R23, R87, R17, R40 ;  /* 0x0000001157177223 */ /* 0x000fe20000000028 */
[----:B------:R-:W-:-:S02]  /*1150*/  HADD2.F32 R41, -RZ, R41.H1_H1 ;  /* 0x30000029ff297230 */ /* 0x000fc40000004100 */
[----:B------:R-:W-:Y:S01]  /*1160*/  FFMA R33, R75, R33, R22 ;  /* 0x000000214b217223 */ /* 0x000fe20000000016 */
[----:B------:R-:W-:Y:S02]  /*1170*/  HADD2.F32 R21, -RZ, R34.H0_H0 ;  /* 0x20000022ff157230 */ /* 0x000fe40000004100 */
[----:B------:R-:W-:Y:S01]  /*1180*/  FFMA R16, R5, R19, R16 ;  /* 0x0000001305107223 */ /* 0x000fe20000000010 */
[----:B------:R-:W-:Y:S02]  /*1190*/  HADD2.F32 R19, -RZ, R42.H0_H0 ;  /* 0x2000002aff137230 */ /* 0x000fe40000004100 */
[----:B------:R-:W-:Y:S01]  /*11a0*/  FFMA R17, R63, R18, R20 ;  /* 0x000000123f117223 */ /* 0x000fe20000000014 */
[----:B------:R-:W-:Y:S01]  /*11b0*/  FFMA R22, R90, R41, R23 ;  /* 0x000000295a167223 */ /* 0x000fe20000000017 */
[----:B------:R-:W-:Y:S02]  /*11c0*/  HADD2.F32 R34, -RZ, R34.H1_H1 ;  /* 0x30000022ff227230 */ /* 0x000fe40000004100 */
[----:B------:R-:W-:Y:S01]  /*11d0*/  FFMA R18, R74, R21, R33 ;  /* 0x000000154a127223 */ /* 0x000fe20000000021 */
[----:B------:R-:W-:-:S02]  /*11e0*/  HADD2.F32 R20, -RZ, R35.H0_H0 ;  /* 0x20000023ff147230 */ /* 0x000fc40000004100 */
[----:B------:R-:W-:Y:S01]  /*11f0*/  FFMA R21, R89, R19, R22 ;  /* 0x0000001359157223 */ /* 0x000fe20000000016 */
[----:B------:R-:W-:Y:S02]  /*1200*/  HADD2.F32 R42, -RZ, R42.H1_H1 ;  /* 0x3000002aff2a7230 */ /* 0x000fe40000004100 */
[----:B------:R-:W-:Y:S01]  /*1210*/  FFMA R19, R77, R34, R18 ;  /* 0x000000224d137223 */ /* 0x000fe20000000012 */
[----:B------:R-:W-:Y:S02]  /*1220*/  HADD2.F32 R35, -RZ, R35.H1_H1 ;  /* 0x30000023ff237230 */ /* 0x000fe40000004100 */
[----:B------:R-:W-:Y:S01]  /*1230*/  FADD R16, RZ, R16 ;  /* 0x00000010ff107221 */ /* 0x000fe20000000000 */
[--C-:B------:R-:W-:Y:S02]  /*1240*/  HADD2.F32 R18, -RZ, R43.reuse.H0_H0 ;  /* 0x2000002bff127230 */ /* 0x100fe40000004100 */
[----:B------:R-:W-:Y:S01]  /*1250*/  FFMA R42, R92, R42, R21 ;  /* 0x0000002a5c2a7223 */ /* 0x000fe20000000015 */
[----:B------:R-:W-:Y:S01]  /*1260*/  FFMA R19, R76, R20, R19 ;  /* 0x000000144c137223 */ /* 0x000fe20000000013 */
[----:B------:R-:W-:-:S02]  /*1270*/  HADD2.F32 R43, -RZ, R43.H1_H1 ;  /* 0x3000002bff2b7230 */ /* 0x000fc40000004100 */
[----:B------:R-:W-:Y:S01]  /*1280*/  FADD R16, R16, R17 ;  /* 0x0000001110107221 */ /* 0x000fe20000000000 */
[----:B------:R-:W-:Y:S01]  /*1290*/  FFMA R18, R91, R18, R42 ;  /* 0x000000125b127223 */ /* 0x000fe2000000002a */
[----:B------:R-:W-:-:S03]  /*12a0*/  FFMA R19, R78, R35, R19 ;  /* 0x000000234e137223 */ /* 0x000fc60000000013 */
[----:B------:R-:W-:Y:S01]  /*12b0*/  FFMA R43, R93, R43, R18 ;  /* 0x0000002b5d2b7223 */ /* 0x000fe20000000012 */
[----:B------:R-:W-:-:S04]  /*12c0*/  FADD R16, R16, R19 ;  /* 0x0000001310107221 */ /* 0x000fc80000000000 */
[----:B------:R-:W-:Y:S01]  /*12d0*/  FADD R16, R16, R43 ;  /* 0x0000002b10107221 */ /* 0x000fe20000000000 */
[----:B------:R-:W-:-:S04]  /*12e0*/  MOV R17, UR9 ;  /* 0x0000000900117c02 */ /* 0x000fc80008000f00 */
[----:B------:R-:W-:Y:S02]  /*12f0*/  F2FP.F16.F32.PACK_AB R18, RZ, R16 ;  /* 0x00000010ff12723e */ /* 0x000fe400000000ff */
[----:B------:R-:W-:-:S05]  /*1300*/  MOV R16, UR8 ;  /* 0x0000000800107c02 */ /* 0x000fca0008000f00 */
[----:B------:R0:W-:Y:S01]  /*1310*/  STG.E.U16 desc[UR12][R16.64], R18 ;  /* 0x0000001210007986 */ /* 0x0001e2000c10150c */
[----:B------:R-:W-:Y:S05]  /*1320*/  @!P0 BRA `(.L_x_12) ;  /* 0xfffffff400948947 */ /* 0x000fea000383ffff */
[----:B------:R-:W-:Y:S05]  /*1330*/  EXIT ;  /* 0x000000000000794d */ /* 0x000fea0003800000 */
.L_x_13:
        /* <DEDUP_REMOVED lines=12> */
.L_x_21:


//--------------------- .text._Z9stage_oneILi32ELi32ELi80ELi16ELi4096ELi16EEvPK6half16S2_PKiP6__halfii --------------------------
	.section	.text._Z9stage_oneILi32ELi32ELi80ELi16ELi4096ELi16EEvPK6half16S2_PKiP6__halfii,"ax",@progbits
	.align	128
        .global         _Z9stage_oneILi32ELi32ELi80ELi16ELi4096ELi16EEvPK6half16S2_PKiP6__halfii
        .type           _Z9stage_oneILi32ELi32ELi80ELi16ELi4096ELi16EEvPK6half16S2_PKiP6__halfii,@function
        .size           _Z9stage_oneILi32ELi32ELi80ELi16ELi4096ELi16EEvPK6half16S2_PKiP6__halfii,(.L_x_22 - _Z9stage_oneILi32ELi32ELi80ELi16ELi4096ELi16EEvPK6half16S2_PKiP6__halfii)
        .other          _Z9stage_oneILi32ELi32ELi80ELi16ELi4096ELi16EEvPK6half16S2_PKiP6__halfii,@"STO_CUDA_ENTRY STV_DEFAULT"
_Z9stage_oneILi32ELi32ELi80ELi16ELi4096ELi16EEvPK6half16S2_PKiP6__halfii:
.text._Z9stage_oneILi32ELi32ELi80ELi16ELi4096ELi16EEvPK6half16S2_PKiP6__halfii:
        /* <DEDUP_REMOVED lines=12> */
[----:B---3--:R-:W-:Y:S01]  /*00c0*/  MOV R5, UR10 ;  /* 0x0000000a00057c02 */ /* 0x008fe20008000f00 */
[----:B------:R-:W0:Y:S03]  /*00d0*/  S2UR UR4, SR_CTAID.Y ;  /* 0x00000000000479c3 */ /* 0x000e260000002600 */
[----:B------:R-:W-:-:S04]  /*00e0*/  MOV R69, UR5 ;  /* 0x0000000500457c02 */ /* 0x000fc80008000f00 */
[----:B------:R-:W-:Y:S02]  /*00f0*/  VIADDMNMX R69, R69, R4, UR10, PT ;  /* 0x0000000a45457e46 */ /* 0x000fe4000b800104 */
[----:B----4-:R-:W-:-:S04]  /*0100*/  IADD3 R0, PT, PT, -R2, RZ, RZ ;  /* 0x000000ff02007210 */ /* 0x010fc80007ffe1ff */
[----:B------:R-:W-:-:S04]  /*0110*/  VIADDMNMX R0, R0, UR10, RZ, !PT ;  /* 0x0000000a00007c46 */ /* 0x000fc8000f8001ff */
[----:B------:R-:W-:-:S04]  /*0120*/  VIMNMX R0, PT, PT, R0, UR10, PT ;  /* 0x0000000a00007c48 */ /* 0x000fc8000bfe0100 */
[----:B------:R-:W-:-:S04]  /*0130*/  VIADDMNMX R0, R5, 0xfffff000, R0, !PT ;  /* 0xfffff00005007846 */ /* 0x000fc80007800100 */
[----:B------:R-:W-:-:S13]  /*0140*/  ISETP.GT.AND P0, PT, R69, R0, PT ;  /* 0x000000004500720c */ /* 0x000fda0003f04270 */
[----:B0-----:R-:W-:Y:S05]  /*0150*/  @!P0 EXIT ;  /* 0x000000000000894d */ /* 0x001fea0003800000 */
[----:B------:R-:W0:Y:S01]  /*0160*/  S2R R18, SR_TID.X ;  /* 0x0000000000127919 */ /* 0x000e220000002100 */
[----:B------:R-:W1:Y:S01]  /*0170*/  LDC.64 R2, c[0x0][0x380] ;  /* 0x0000e000ff027b82 */ /* 0x000e620000000a00 */
[----:B------:R-:W-:-:S04]  /*0180*/  ULEA UR9, UR6, UR4, 0x5 ;  /* 0x0000000406097291 */ /* 0x000fc8000f8e28ff */
[----:B------:R-:W-:-:S06]  /*0190*/  UIMAD UR4, UR9, 0x50, URZ ;  /* 0x00000050090478a4 */ /* 0x000fcc000f8e02ff */
[----:B------:R-:W-:-:S04]  /*01a0*/  MOV R5, UR4 ;  /* 0x0000000400057c02 */ /* 0x000fc80008000f00 */
[----:B0-----:R-:W-:-:S05]  /*01b0*/  LEA.HI R5, R5, R18, RZ, 0x1c ;  /* 0x0000001205057211 */ /* 0x001fca00078fe0ff */
[----:B-1----:R-:W-:-:S05]  /*01c0*/  IMAD.WIDE.U32 R2, R5, 0x20, R2 ;  /* 0x0000002005027825 */ /* 0x002fca00078e0002 */
        /* <DEDUP_REMOVED lines=23> */
[----:B------:R-:W-:Y:S01]  /*0340*/  HMUL2 R4, R5, 0.11181640625, 0.11181640625 ;  /* 0x2f282f2805047832 */ /* 0x000fe20000000000 */
[----:B----4-:R-:W-:Y:S01]  /*0350*/  PRMT R6, R6, 0x5410, R9 ;  /* 0x0000541006067816 */ /* 0x010fe20000000009 */
[----:B------:R-:W-:Y:S01]  /*0360*/  HFMA2 R5, R7, 0.11181640625, 0.11181640625, -RZ ;  /* 0x2f282f2807057831 */ /* 0x000fe200001000ff */
[----:B-----5:R-:W-:Y:S02]  /*0370*/  PRMT R8, R8, 0x5410, R11 ;  /* 0x0000541008087816 */ /* 0x020fe4000000000b */
[----:B------:R-:W-:-:S03]  /*0380*/  PRMT R9, R12, 0x5410, R15 ;  /* 0x000054100c097816 */ /* 0x000fc6000000000f */
[----:B------:R-:W-:Y:S01]  /*0390*/  HFMA2 R7, R8, 0.11181640625, 0.11181640625, -RZ ;  /* 0x2f282f2808077831 */ /* 0x000fe200001000ff */
[----:B------:R-:W-:Y:S01]  /*03a0*/  PRMT R11, R16, 0x5410, R19 ;  /* 0x00005410100b7816 */ /* 0x000fe20000000013 */
[----:B------:R-:W-:Y:S01]  /*03b0*/  HFMA2 R9, R9, 0.11181640625, 0.11181640625, -RZ ;  /* 0x2f282f2809097831 */ /* 0x000fe200001000ff */
[----:B------:R-:W-:Y:S02]  /*03c0*/  LEA R0, R18, UR6, 0x5 ;  /* 0x0000000612007c11 */ /* 0x000fe4000f8e28ff */
[----:B------:R-:W-:Y:S01]  /*03d0*/  PRMT R10, R10, 0x5410, R13 ;  /* 0x000054100a0a7816 */ /* 0x000fe2000000000d */
[----:B------:R-:W-:Y:S02]  /*03e0*/  HFMA2 R11, R11, 0.11181640625, 0.11181640625, -RZ ;  /* 0x2f282f280b0b7831 */ /* 0x000fe400001000ff */
[----:B------:R-:W-:Y:S01]  /*03f0*/  HMUL2 R6, R6, 0.11181640625, 0.11181640625 ;  /* 0x2f282f2806067832 */ /* 0x000fe20000000000 */
[----:B------:R-:W-:Y:S01]  /*0400*/  PRMT R14, R14, 0x5410, R17 ;  /* 0x000054100e0e7816 */ /* 0x000fe20000000011 */
[----:B------:R-:W-:-:S04]  /*0410*/  HMUL2 R8, R10, 0.11181640625, 0.11181640625 ;  /* 0x2f282f280a087832 */ /* 0x000fc80000000000 */
[----:B------:R-:W-:Y:S01]  /*0420*/  HMUL2 R10, R14, 0.11181640625, 0.11181640625 ;  /* 0x2f282f280e0a7832 */ /* 0x000fe20000000000 */
[----:B------:R0:W-:Y:S04]  /*0430*/  STS.128 [R0], R4 ;  /* 0x0000000400007388 */ /* 0x0001e80000000c00 */
[----:B------:R0:W-:Y:S01]  /*0440*/  STS.128 [R0+0x10], R8 ;  /* 0x0000100800007388 */ /* 0x0001e20000000c00 */
[----:B------:R-:W-:Y:S06]  /*0450*/  BAR.SYNC.DEFER_BLOCKING 0x0 ;  /* 0x0000000000007b1d */ /* 0x000fec0000010000 */
[----:B------:R-:W-:Y:S05]  /*0460*/  @P0 EXIT ;  /* 0x000000000000094d */ /* 0x000fea0003800000 */
[----:B0-----:R-:W0:Y:S01]  /*0470*/  LDS.128 R8, [UR6] ;  /* 0x00000006ff087984 */ /* 0x001e220008000c00 */
[----:B------:R-:W-:Y:S01]  /*0480*/  UIMAD UR4, UR4, UR10, URZ ;  /* 0x0000000a040472a4 */ /* 0x000fe2000f8e02ff */
[----:B------:R-:W1:Y:S02]  /*0490*/  LDCU.64 UR14, c[0x0][0x398] ;  /* 0x00007300ff0e77ac */ /* 0x000e640008000a00 */
[----:B------:R-:W2:Y:S01]  /*04a0*/  LDS.128 R4, [UR6+0x20] ;  /* 0x00002006ff047984 */ /* 0x000ea20008000c00 */
[----:B------:R-:W-:-:S03]  /*04b0*/  USHF.R.S32.HI UR4, URZ, 0x4, UR4 ;  /* 0x00000004ff047899 */ /* 0x000fc60008011404 */
[----:B------:R-:W3:Y:S01]  /*04c0*/  LDS.128 R24, [UR6+0x10] ;  /* 0x00001006ff187984 */ /* 0x000ee20008000c00 */
[----:B------:R-:W-:-:S03]  /*04d0*/  UIMAD UR4, UR8, 0x50, UR4 ;  /* 0x00000050080478a4 */ /* 0x000fc6000f8e0204 */
[----:B------:R-:W4:Y:S04]  /*04e0*/  LDS.128 R28, [UR6+0x30] ;  /* 0x00003006ff1c7984 */ /* 0x000f280008000c00 */
[----:B------:R-:W5:Y:S04]  /*04f0*/  LDS.128 R40, [UR6+0x40] ;  /* 0x00004006ff287984 */ /* 0x000f680008000c00 */
[----:B------:R-:W1:Y:S04]  /*0500*/  LDS.128 R44, [UR6+0x50] ;  /* 0x00005006ff2c7984 */ /* 0x000e680008000c00 */
[----:B------:R-:W1:Y:S04]  /*0510*/  LDS.128 R32, [UR6+0x60] ;  /* 0x00006006ff207984 */ /* 0x000e680008000c00 */
[----:B------:R-:W1:Y:S01]  /*0520*/  LDS.128 R36, [UR6+0x70] ;  /* 0x00007006ff247984 */ /* 0x000e620008000c00 */
[----:B0-----:R-:W-:-:S02]  /*0530*/  HADD2.F32 R67, -RZ, R9.H0_H0 ;  /* 0x20000009ff437230 */ /* 0x001fc40000004100 */
[----:B------:R-:W-:Y:S02]  /*0540*/  HADD2.F32 R66, -RZ, R9.H1_H1 ;  /* 0x30000009ff427230 */ /* 0x000fe40000004100 */
[--C-:B------:R-:W-:Y:S02]  /*0550*/  HADD2.F32 R65, -RZ, R10.reuse.H0_H0 ;  /* 0x2000000aff417230 */ /* 0x100fe40000004100 */
[----:B------:R-:W-:Y:S02]  /*0560*/  HADD2.F32 R64, -RZ, R10.H1_H1 ;  /* 0x3000000aff407230 */ /* 0x000fe40000004100 */
[--C-:B--2---:R-:W-:Y:S02]  /*0570*/  HADD2.F32 R10, -RZ, R6.reuse.H0_H0 ;  /* 0x20000006ff0a7230 */ /* 0x104fe40000004100 */
[----:B------:R-:W-:Y:S02]  /*0580*/  HADD2.F32 R9, -RZ, R6.H1_H1 ;  /* 0x30000006ff097230 */ /* 0x000fe40000004100 */
[----:B---3--:R-:W-:-:S02]  /*0590*/  HADD2.F32 R21, -RZ, R24.H0_H0 ;  /* 0x20000018ff157230 */ /* 0x008fc40000004100 */
[----:B------:R-:W-:Y:S02]  /*05a0*/  HADD2.F32 R20, -RZ, R24.H1_H1 ;  /* 0x30000018ff147230 */ /* 0x000fe40000004100 */
[--C-:B------:R-:W-:Y:S02]  /*05b0*/  HADD2.F32 R19, -RZ, R25.reuse.H0_H0 ;  /* 0x20000019ff137230 */ /* 0x100fe40000004100 */
[----:B------:R-:W-:Y:S02]  /*05c0*/  HADD2.F32 R18, -RZ, R25.H1_H1 ;  /* 0x30000019ff127230 */ /* 0x000fe40000004100 */
[--C-:B------:R-:W-:Y:S02]  /*05d0*/  HADD2.F32 R17, -RZ, R26.reuse.H0_H0 ;  /* 0x2000001aff117230 */ /* 0x100fe40000004100 */
[----:B------:R-:W-:Y:S02]  /*05e0*/  HADD2.F32 R16, -RZ, R26.H1_H1 ;  /* 0x3000001aff107230 */ /* 0x000fe40000004100 */
[----:B------:R-:W-:-:S02]  /*05f0*/  HADD2.F32 R15, -RZ, R27.H0_H0 ;  /* 0x2000001bff0f7230 */ /* 0x000fc40000004100 */
[----:B------:R-:W-:Y:S02]  /*0600*/  HADD2.F32 R14, -RZ, R27.H1_H1 ;  /* 0x3000001bff0e7230 */ /* 0x000fe40000004100 */
[--C-:B----4-:R-:W-:Y:S01]  /*0610*/  HADD2.F32 R6, -RZ, R28.reuse.H0_H0 ;  /* 0x2000001cff067230 */ /* 0x110fe20000004100 */
[----:B------:R-:W0:Y:S01]  /*0620*/  LDS.128 R24, [UR6+0x80] ;  /* 0x00008006ff187984 */ /* 0x000e220008000c00 */
[----:B------:R-:W-:Y:S02]  /*0630*/  HADD2.F32 R71, -RZ, R28.H1_H1 ;  /* 0x3000001cff477230 */ /* 0x000fe40000004100 */
[--C-:B------:R-:W-:Y:S02]  /*0640*/  HADD2.F32 R70, -RZ, R29.reuse.H0_H0 ;  /* 0x2000001dff467230 */ /* 0x100fe40000004100 */
[----:B------:R-:W-:Y:S02]  /*0650*/  HADD2.F32 R73, -RZ, R29.H1_H1 ;  /* 0x3000001dff497230 */ /* 0x000fe40000004100 */
[----:B------:R-:W-:-:S02]  /*0660*/  HADD2.F32 R72, -RZ, R30.H0_H0 ;  /* 0x2000001eff487230 */ /* 0x000fc40000004100 */
[----:B------:R-:W-:Y:S02]  /*0670*/  HADD2.F32 R75, -RZ, R30.H1_H1 ;  /* 0x3000001eff4b7230 */ /* 0x000fe40000004100 */
[--C-:B------:R-:W-:Y:S02]  /*0680*/  HADD2.F32 R74, -RZ, R31.reuse.H0_H0 ;  /* 0x2000001fff4a7230 */ /* 0x100fe40000004100 */
[----:B------:R-:W-:Y:S02]  /*0690*/  HADD2.F32 R76, -RZ, R31.H1_H1 ;  /* 0x3000001fff4c7230 */ /* 0x000fe40000004100 */
[----:B------:R-:W2:Y:S01]  /*06a0*/  LDS.128 R28, [UR6+0x90] ;  /* 0x00009006ff1c7984 */ /* 0x000ea20008000c00 */
[--C-:B------:R-:W-:Y:S01]  /*06b0*/  HADD2.F32 R2, -RZ, R8.reuse.H0_H0 ;  /* 0x20000008ff027230 */ /* 0x100fe20000004100 */
[----:B------:R-:W-:Y:S01]  /*06c0*/  UIMAD UR6, UR9, UR10, UR5 ;  /* 0x0000000a090672a4 */ /* 0x000fe2000f8e0205 */
[----:B------:R-:W-:Y:S01]  /*06d0*/  HADD2.F32 R68, -RZ, R8.H1_H1 ;  /* 0x30000008ff447230 */ /* 0x000fe20000004100 */
[----:B------:R-:W3:Y:S01]  /*06e0*/  LDCU.64 UR10, c[0x0][0x388] ;  /* 0x00007100ff0a77ac */ /* 0x000ee20008000a00 */
[----:B------:R-:W-:-:S02]  /*06f0*/  HADD2.F32 R23, -RZ, R11.H0_H0 ;  /* 0x2000000bff177230 */ /* 0x000fc40000004100 */
[----:B------:R-:W-:Y:S02]  /*0700*/  HADD2.F32 R22, -RZ, R11.H1_H1 ;  /* 0x3000000bff167230 */ /* 0x000fe40000004100 */
[--C-:B------:R-:W-:Y:S02]  /*0710*/  HADD2.F32 R0, -RZ, R4.reuse.H0_H0 ;  /* 0x20000004ff007230 */ /* 0x100fe40000004100 */
[----:B------:R-:W-:Y:S02]  /*0720*/  HADD2.F32 R13, -RZ, R4.H1_H1 ;  /* 0x30000004ff0d7230 */ /* 0x000fe40000004100 */
[--C-:B------:R-:W-:Y:S02]  /*0730*/  HADD2.F32 R12, -RZ, R5.reuse.H0_H0 ;  /* 0x20000005ff0c7230 */ /* 0x100fe40000004100 */
[----:B------:R-:W-:Y:S02]  /*0740*/  HADD2.F32 R11, -RZ, R5.H1_H1 ;  /* 0x30000005ff0b7230 */ /* 0x000fe40000004100 */
[----:B------:R-:W-:-:S02]  /*0750*/  HADD2.F32 R8, -RZ, R7.H0_H0 ;  /* 0x20000007ff087230 */ /* 0x000fc40000004100 */
[----:B------:R-:W-:Y:S02]  /*0760*/  HADD2.F32 R7, -RZ, R7.H1_H1 ;  /* 0x30000007ff077230 */ /* 0x000fe40000004100 */
[--C-:B-----5:R-:W-:Y:S02]  /*0770*/  HADD2.F32 R3, -RZ, R40.reuse.H0_H0 ;  /* 0x20000028ff037230 */ /* 0x120fe40000004100 */
[----:B------:R-:W-:Y:S02]  /*0780*/  HADD2.F32 R78, -RZ, R40.H1_H1 ;  /* 0x30000028ff4e7230 */ /* 0x000fe40000004100 */
[--C-:B------:R-:W-:Y:S02]  /*0790*/  HADD2.F32 R77, -RZ, R41.reuse.H0_H0 ;  /* 0x20000029ff4d7230 */ /* 0x100fe40000004100 */
[----:B------:R-:W-:Y:S02]  /*07a0*/  HADD2.F32 R80, -RZ, R41.H1_H1 ;  /* 0x30000029ff507230 */ /* 0x000fe40000004100 */
[----:B------:R-:W-:-:S02]  /*07b0*/  HADD2.F32 R79, -RZ, R42.H0_H0 ;  /* 0x2000002aff4f7230 */ /* 0x000fc40000004100 */
[----:B------:R-:W-:Y:S02]  /*07c0*/  HADD2.F32 R82, -RZ, R42.H1_H1 ;  /* 0x3000002aff527230 */ /* 0x000fe40000004100 */
[--C-:B------:R-:W-:Y:S02]  /*07d0*/  HADD2.F32 R81, -RZ, R43.reuse.H0_H0 ;  /* 0x2000002bff517230 */ /* 0x100fe40000004100 */
[----:B------:R-:W-:Y:S02]  /*07e0*/  HADD2.F32 R84, -RZ, R43.H1_H1 ;  /* 0x3000002bff547230 */ /* 0x000fe40000004100 */
[--C-:B-1----:R-:W-:Y:S02]  /*07f0*/  HADD2.F32 R83, -RZ, R44.reuse.H0_H0 ;  /* 0x2000002cff537230 */ /* 0x102fe40000004100 */
[----:B------:R-:W-:Y:S02]  /*0800*/  HADD2.F32 R86, -RZ, R44.H1_H1 ;  /* 0x3000002cff567230 */ /* 0x000fe40000004100 */
        /* <DEDUP_REMOVED lines=22> */
[--C-:B0-----:R-:W-:Y:S02]  /*0970*/  HADD2.F32 R5, -RZ, R24.reuse.H0_H0 ;  /* 0x20000018ff057230 */ /* 0x101fe40000004100 */
[----:B------:R-:W-:Y:S02]  /*0980*/  HADD2.F32 R108, -RZ, R24.H1_H1 ;  /* 0x30000018ff6c7230 */ /* 0x000fe40000004100 */
[----:B------:R-:W-:-:S02]  /*0990*/  HADD2.F32 R107, -RZ, R25.H0_H0 ;  /* 0x20000019ff6b7230 */ /* 0x000fc40000004100 */
[----:B------:R-:W-:Y:S02]  /*09a0*/  HADD2.F32 R110, -RZ, R25.H1_H1 ;  /* 0x30000019ff6e7230 */ /* 0x000fe40000004100 */
[--C-:B------:R-:W-:Y:S02]  /*09b0*/  HADD2.F32 R109, -RZ, R26.reuse.H0_H0 ;  /* 0x2000001aff6d7230 */ /* 0x100fe40000004100 */
[----:B------:R-:W-:Y:S02]  /*09c0*/  HADD2.F32 R112, -RZ, R26.H1_H1 ;  /* 0x3000001aff707230 */ /* 0x000fe40000004100 */
[--C-:B------:R-:W-:Y:S02]  /*09d0*/  HADD2.F32 R111, -RZ, R27.reuse.H0_H0 ;  /* 0x2000001bff6f7230 */ /* 0x100fe40000004100 */
[----:B------:R-:W-:Y:S02]  /*09e0*/  HADD2.F32 R114, -RZ, R27.H1_H1 ;  /* 0x3000001bff727230 */ /* 0x000fe40000004100 */
[----:B--2---:R-:W-:-:S02]  /*09f0*/  HADD2.F32 R113, -RZ, R28.H0_H0 ;  /* 0x2000001cff717230 */ /* 0x004fc40000004100 */
[----:B------:R-:W-:Y:S02]  /*0a00*/  HADD2.F32 R116, -RZ, R28.H1_H1 ;  /* 0x3000001cff747230 */ /* 0x000fe40000004100 */
[--C-:B------:R-:W-:Y:S02]  /*0a10*/  HADD2.F32 R115, -RZ, R29.reuse.H0_H0 ;  /* 0x2000001dff737230 */ /* 0x100fe40000004100 */
[----:B------:R-:W-:Y:S02]  /*0a20*/  HADD2.F32 R118, -RZ, R29.H1_H1 ;  /* 0x3000001dff767230 */ /* 0x000fe40000004100 */
[--C-:B------:R-:W-:Y:S02]  /*0a30*/  HADD2.F32 R117, -RZ, R30.reuse.H0_H0 ;  /* 0x2000001eff757230 */ /* 0x100fe40000004100 */
[----:B------:R-:W-:Y:S02]  /*0a40*/  HADD2.F32 R120, -RZ, R30.H1_H1 ;  /* 0x3000001eff787230 */ /* 0x000fe40000004100 */
[----:B------:R-:W-:-:S02]  /*0a50*/  HADD2.F32 R119, -RZ, R31.H0_H0 ;  /* 0x2000001fff777230 */ /* 0x000fc40000004100 */
[----:B---3--:R-:W-:-:S07]  /*0a60*/  HADD2.F32 R121, -RZ, R31.H1_H1 ;  /* 0x3000001fff797230 */ /* 0x008fce0000004100 */
.L_x_14:
        /* <DEDUP_REMOVED lines=10> */
[----:B------:R-:W-:Y:S02]  /*0b10*/  MOV R56, UR8 ;  /* 0x0000000800387c02 */ /* 0x000fe40008000f00 */
[----:B------:R-:W-:-:S06]  /*0b20*/  MOV R57, UR9 ;  /* 0x0000000900397c02 */ /* 0x000fcc0008000f00 */
[----:B------:R-:W5:Y:S01]  /*0b30*/  LDG.E.ENL2.256 R60, R56, desc[UR12][R56.64+0x80] ;  /* 0xfe00040c3838797e */ /* 0x000f62000812193c */
[--C-:B--2---:R-:W-:Y:S02]  /*0b40*/  HADD2.F32 R49, -RZ, R24.reuse.H0_H0 ;  /* 0x20000018ff317230 */ /* 0x104fe40000004100 */
[----:B------:R-:W-:Y:S02]  /*0b50*/  HADD2.F32 R48, -RZ, R24.H1_H1 ;  /* 0x30000018ff307230 */ /* 0x000fe40000004100 */
[----:B------:R-:W-:Y:S02]  /*0b60*/  HADD2.F32 R123, -RZ, R25.H0_H0 ;  /* 0x20000019ff7b7230 */ /* 0x000fe40000004100 */
[----:B------:R-:W-:-:S04]  /*0b70*/  FFMA R49, R2, R49, RZ ;  /* 0x0000003102317223 */ /* 0x000fc800000000ff */
[----:B------:R-:W-:Y:S01]  /*0b80*/  FFMA R50, R68, R48, R49 ;  /* 0x0000003044327223 */ /* 0x000fe20000000031 */
[----:B------:R-:W-:Y:S02]  /*0b90*/  MOV R48, UR8 ;  /* 0x0000000800307c02 */ /* 0x000fe40008000f00 */
[----:B------:R-:W-:Y:S01]  /*0ba0*/  MOV R49, UR9 ;  /* 0x0000000900317c02 */ /* 0x000fe20008000f00 */
[----:B------:R-:W-:-:S05]  /*0bb0*/  FFMA R123, R67, R123, R50 ;  /* 0x0000007b437b7223 */ /* 0x000fca0000000032 */
[----:B------:R-:W2:Y:S01]  /*0bc0*/  LDG.E.ENL2.256 R52, R48, desc[UR12][R48.64+0x60] ;  /* 0xfe00030c3030797e */ /* 0x000ea20008121934 */
[----:B------:R-:W-:-:S05]  /*0bd0*/  HADD2.F32 R25, -RZ, R25.H1_H1 ;  /* 0x30000019ff197230 */ /* 0x000fca0000004100 */
[----:B------:R-:W-:Y:S01]  /*0be0*/  FFMA R24, R66, R25, R123 ;  /* 0x0000001942187223 */ /* 0x000fe2000000007b */
[--C-:B------:R-:W-:Y:S02]  /*0bf0*/  HADD2.F32 R25, -RZ, R26.reuse.H0_H0 ;  /* 0x2000001aff197230 */ /* 0x100fe40000004100 */
[----:B------:R-:W-:-:S03]  /*0c00*/  HADD2.F32 R26, -RZ, R26.H1_H1 ;  /* 0x3000001aff1a7230 */ /* 0x000fc60000004100 */
[----:B------:R-:W-:Y:S01]  /*0c10*/  FFMA R25, R65, R25, R24 ;  /* 0x0000001941197223 */ /* 0x000fe20000000018 */
[----:B------:R-:W-:-:S03]  /*0c20*/  HADD2.F32 R24, -RZ, R27.H0_H0 ;  /* 0x2000001bff187230 */ /* 0x000fc60000004100 */
[----:B------:R-:W-:Y:S01]  /*0c30*/  FFMA R26, R64, R26, R25 ;  /* 0x0000001a401a7223 */ /* 0x000fe20000000019 */
[----:B------:R-:W-:Y:S02]  /*0c40*/  HADD2.F32 R27, -RZ, R27.H1_H1 ;  /* 0x3000001bff1b7230 */ /* 0x000fe40000004100 */
[--C-:B---3--:R-:W-:Y:S02]  /*0c50*/  HADD2.F32 R123, -RZ, R32.reuse.H0_H0 ;  /* 0x20000020ff7b7230 */ /* 0x108fe40000004100 */
[----:B------:R-:W-:Y:S01]  /*0c60*/  FFMA R25, R23, R24, R26 ;  /* 0x0000001817197223 */ /* 0x000fe2000000001a */
[----:B------:R-:W-:-:S03]  /*0c70*/  HADD2.F32 R32, -RZ, R32.H1_H1 ;  /* 0x30000020ff207230 */ /* 0x000fc60000004100 */
[----:B------:R-:W-:Y:S01]  /*0c80*/  FFMA R24, R22, R27, R25 ;  /* 0x0000001b16187223 */ /* 0x000fe20000000019 */
[--C-:B------:R-:W-:Y:S02]  /*0c90*/  HADD2.F32 R25, -RZ, R28.reuse.H0_H0 ;  /* 0x2000001cff197230 */ /* 0x100fe40000004100 */
[----:B------:R-:W-:Y:S01]  /*0ca0*/  FFMA R26, R0, R123, RZ ;  /* 0x0000007b001a7223 */ /* 0x000fe200000000ff */
[----:B------:R-:W-:-:S03]  /*0cb0*/  HADD2.F32 R28, -RZ, R28.H1_H1 ;  /* 0x3000001cff1c7230 */ /* 0x000fc60000004100 */
        /* <DEDUP_REMOVED lines=9> */
[----:B------:R-:W-:Y:S01]  /*0d50*/  FFMA R33, R11, R33, R26 ;  /* 0x000000210b217223 */ /* 0x000fe2000000001a */
[----:B------:R-:W-:Y:S02]  /*0d60*/  HADD2.F32 R26, -RZ, R34.H0_H0 ;  /* 0x20000022ff1a7230 */ /* 0x000fe40000004100 */
[----:B------:R-:W-:Y:S01]  /*0d70*/  FFMA R24, R18, R29, R25 ;  /* 0x0000001d12187223 */ /* 0x000fe20000000019 */
[----:B------:R-:W-:Y:S02]  /*0d80*/  HADD2.F32 R25, -RZ, R30.H0_H0 ;  /* 0x2000001eff197230 */ /* 0x000fe40000004100 */
[----:B------:R-:W-:Y:S02]  /*0d90*/  HADD2.F32 R34, -RZ, R34.H1_H1 ;  /* 0x30000022ff227230 */ /* 0x000fe40000004100 */
[----:B------:R-:W-:Y:S01]  /*0da0*/  FFMA R26, R10, R26, R33 ;  /* 0x0000001a0a1a7223 */ /* 0x000fe20000000021 */
[----:B------:R-:W-:Y:S01]  /*0db0*/  FFMA R25, R17, R25, R24 ;  /* 0x0000001911197223 */ /* 0x000fe20000000018 */
[----:B------:R-:W-:-:S02]  /*0dc0*/  HADD2.F32 R24, -RZ, R35.H0_H0 ;  /* 0x20000023ff187230 */ /* 0x000fc40000004100 */
[----:B------:R-:W-:Y:S01]  /*0dd0*/  FFMA R27, R9, R34, R26 ;  /* 0x00000022091b7223 */ /* 0x000fe2000000001a */
[----:B------:R-:W-:Y:S02]  /*0de0*/  HADD2.F32 R30, -RZ, R30.H1_H1 ;  /* 0x3000001eff1e7230 */ /* 0x000fe40000004100 */
[--C-:B----4-:R-:W-:Y:S02]  /*0df0*/  HADD2.F32 R26, -RZ, R40.reuse.H0_H0 ;  /* 0x20000028ff1a7230 */ /* 0x110fe40000004100 */
[----:B------:R-:W-:Y:S01]  /*0e00*/  FFMA R24, R8, R24, R27 ;  /* 0x0000001808187223 */ /* 0x000fe2000000001b */
[----:B------:R-:W-:Y:S02]  /*0e10*/  HADD2.F32 R35, -RZ, R35.H1_H1 ;  /* 0x30000023ff237230 */ /* 0x000fe40000004100 */
[----:B------:R-:W-:Y:S01]  /*0e20*/  FFMA R30, R16, R30, R25 ;  /* 0x0000001e101e7223 */ /* 0x000fe20000000019 */
[----:B------:R-:W-:Y:S02]  /*0e30*/  HADD2.F32 R40, -RZ, R40.H1_H1 ;  /* 0x30000028ff287230 */ /* 0x000fe40000004100 */
[----:B------:R-:W-:Y:S01]  /*0e40*/  FFMA R25, R3, R26, RZ ;  /* 0x0000001a03197223 */ /* 0x000fe200000000ff */
[----:B------:R-:W-:Y:S01]  /*0e50*/  FFMA R35, R7, R35, R24 ;  /* 0x0000002307237223 */ /* 0x000fe20000000018 */
[----:B------:R-:W-:-:S02]  /*0e60*/  HADD2.F32 R24, -RZ, R36.H0_H0 ;  /* 0x20000024ff187230 */ /* 0x000fc40000004100 */
[----:B------:R-:W-:Y:S01]  /*0e70*/  FFMA R40, R78, R40, R25 ;  /* 0x000000284e287223 */ /* 0x000fe20000000019 */
[--C-:B------:R-:W-:Y:S02]  /*0e80*/  HADD2.F32 R26, -RZ, R41.reuse.H0_H0 ;  /* 0x20000029ff1a7230 */ /* 0x100fe40000004100 */
[----:B------:R-:W-:Y:S02]  /*0e90*/  HADD2.F32 R36, -RZ, R36.H1_H1 ;  /* 0x30000024ff247230 */ /* 0x000fe40000004100 */
[----:B------:R-:W-:Y:S01]  /*0ea0*/  FFMA R24, R6, R24, R35 ;  /* 0x0000001806187223 */ /* 0x000fe20000000023 */
[----:B------:R-:W-:Y:S02]  /*0eb0*/  HADD2.F32 R41, -RZ, R41.H1_H1 ;  /* 0x30000029ff297230 */ /* 0x000fe40000004100 */
[----:B------:R-:W-:Y:S01]  /*0ec0*/  FFMA R29, R77, R26, R40 ;  /* 0x0000001a4d1d7223 */ /* 0x000fe20000000028 */
[----:B------:R-:W-:Y:S02]  /*0ed0*/  HADD2.F32 R26, -RZ, R37.H0_H0 ;  /* 0x20000025ff1a7230 */ /* 0x000fe40000004100 */
[----:B------:R-:W-:Y:S01]  /*0ee0*/  FFMA R27, R71, R36, R24 ;  /* 0x00000024471b7223 */ /* 0x000fe20000000018 */
[----:B------:R-:W-:-:S02]  /*0ef0*/  HADD2.F32 R28, -RZ, R42.H0_H0 ;  /* 0x2000002aff1c7230 */ /* 0x000fc40000004100 */
[----:B------:R-:W-:Y:S01]  /*0f00*/  FFMA R24, R80, R41, R29 ;  /* 0x0000002950187223 */ /* 0x000fe2000000001d */
        /* <DEDUP_REMOVED lines=10> */
[----:B------:R-:W-:Y:S02]  /*0fb0*/  HADD2.F32 R25, -RZ, R31.H0_H0 ;  /* 0x2000001fff197230 */ /* 0x000fe40000004100 */
[----:B------:R-:W-:Y:S01]  /*0fc0*/  FFMA R29, R81, R26, R42 ;  /* 0x0000001a511d7223 */ /* 0x000fe2000000002a */
[----:B------:R-:W-:Y:S02]  /*0fd0*/  HADD2.F32 R43, -RZ, R43.H1_H1 ;  /* 0x3000002bff2b7230 */ /* 0x000fe40000004100 */
[----:B------:R-:W-:Y:S01]  /*0fe0*/  FFMA R27, R75, R38, R24 ;  /* 0x000000264b1b7223 */ /* 0x000fe20000000018 */
[----:B------:R-:W-:-:S02]  /*0ff0*/  HADD2.F32 R31, -RZ, R31.H1_H1 ;  /* 0x3000001fff1f7230 */ /* 0x000fc40000004100 */
[----:B------:R-:W-:Y:S01]  /*1000*/  FFMA R25, R15, R25, R30 ;  /* 0x000000190f197223 */ /* 0x000fe2000000001e */
[--C-:B------:R-:W-:Y:S02]  /*1010*/  HADD2.F32 R26, -RZ, R39.reuse.H0_H0 ;  /* 0x20000027ff1a7230 */ /* 0x100fe40000004100 */
[----:B------:R-:W-:Y:S01]  /*1020*/  FFMA R24, R84, R43, R29 ;  /* 0x0000002b54187223 */ /* 0x000fe2000000001d */
[--C-:B------:R-:W-:Y:S02]  /*1030*/  HADD2.F32 R28, -RZ, R44.reuse.H0_H0 ;  /* 0x2000002cff1c7230 */ /* 0x100fe40000004100 */
[----:B------:R-:W-:Y:S01]  /*1040*/  FFMA R25, R14, R31, R25 ;  /* 0x0000001f0e197223 */ /* 0x000fe20000000019 */
[----:B------:R-:W-:Y:S02]  /*1050*/  HADD2.F32 R39, -RZ, R39.H1_H1 ;  /* 0x30000027ff277230 */ /* 0x000fe40000004100 */
[----:B------:R-:W-:Y:S01]  /*1060*/  FFMA R27, R74, R26, R27 ;  /* 0x0000001a4a1b7223 */ /* 0x000fe2000000001b */
[----:B------:R-:W-:-:S02]  /*1070*/  HADD2.F32 R44, -RZ, R44.H1_H1 ;  /* 0x3000002cff2c7230 */ /* 0x000fc40000004100 */
[----:B------:R-:W-:Y:S01]  /*1080*/  FFMA R29, R83, R28, R24 ;  /* 0x0000001c531d7223 */ /* 0x000fe20000000018 */
[--C-:B------:R-:W-:Y:S02]  /*1090*/  HADD2.F32 R26, -RZ, R45.reuse.H0_H0 ;  /* 0x2000002dff1a7230 */ /* 0x100fe40000004100 */
[----:B------:R-:W-:Y:S01]  /*10a0*/  FFMA R27, R76, R39, R27 ;  /* 0x000000274c1b7223 */ /* 0x000fe2000000001b */
[----:B------:R-:W-:Y:S01]  /*10b0*/  FADD R24, RZ, R25 ;  /* 0x00000019ff187221 */ /* 0x000fe20000000000 */
[----:B------:R-:W-:Y:S01]  /*10c0*/  FFMA R44, R86, R44, R29 ;  /* 0x0000002c562c7223 */ /* 0x000fe2000000001d */
[--C-:B-----5:R-:W-:Y:S02]  /*10d0*/  HADD2.F32 R36, -RZ, R56.reuse.H0_H0 ;  /* 0x20000038ff247230 */ /* 0x120fe40000004100 */
[----:B------:R-:W-:Y:S01]  /*10e0*/  FADD R24, R24, R27 ;  /* 0x0000001b18187221 */ /* 0x000fe20000000000 */
[----:B------:R-:W-:Y:S02]  /*10f0*/  HADD2.F32 R32, -RZ, R45.H1_H1 ;  /* 0x3000002dff207230 */ /* 0x000fe40000004100 */
[----:B------:R-:W-:Y:S01]  /*1100*/  FFMA R27, R85, R26, R44 ;  /* 0x0000001a551b7223 */ /* 0x000fe2000000002c */
[----:B------:R-:W-:-:S02]  /*1110*/  HADD2.F32 R56, -RZ, R56.H1_H1 ;  /* 0x30000038ff387230 */ /* 0x000fc40000004100 */
[----:B------:R-:W-:Y:S01]  /*1120*/  FFMA R31, R5, R36, RZ ;  /* 0x00000024051f7223 */ /* 0x000fe200000000ff */
[--C-:B------:R-:W-:Y:S02]  /*1130*/  HADD2.F32 R33, -RZ, R57.reuse.H0_H0 ;  /* 0x20000039ff217230 */ /* 0x100fe40000004100 */
[----:B------:R-:W-:Y:S01]  /*1140*/  FFMA R32, R88, R32, R27 ;  /* 0x0000002058207223 */ /* 0x000fe2000000001b */
[----:B------:R-:W-:Y:S01]  /*1150*/  FFMA R56, R108, R56, R31 ;  /* 0x000000386c387223 */ /* 0x000fe2000000001f */
[----:B------:R-:W-:-:S03]  /*1160*/  HADD2.F32 R57, -RZ, R57.H1_H1 ;  /* 0x30000039ff397230 */ /* 0x000fc60000004100 */
[----:B------:R-:W-:-:S04]  /*1170*/  FFMA R33, R107, R33, R56 ;  /* 0x000000216b217223 */ /* 0x000fc80000000038 */
[----:B------:R-:W-:Y:S01]  /*1180*/  FFMA R36, R110, R57, R33 ;  /* 0x000000396e247223 */ /* 0x000fe20000000021 */
[--C-:B------:R-:W-:Y:S02]  /*1190*/  HADD2.F32 R33, -RZ, R59.reuse.H0_H0 ;  /* 0x2000003bff217230 */ /* 0x100fe40000004100 */
[--C-:B------:R-:W-:Y:S02]  /*11a0*/  HADD2.F32 R30, -RZ, R46.reuse.H0_H0 ;  /* 0x2000002eff1e7230 */ /* 0x100fe40000004100 */
[----:B------:R-:W-:Y:S02]  /*11b0*/  HADD2.F32 R59, -RZ, R59.H1_H1 ;  /* 0x3000003bff3b7230 */ /* 0x000fe40000004100 */
[----:B------:R-:W-:Y:S02]  /*11c0*/  HADD2.F32 R25, -RZ, R46.H1_H1 ;  /* 0x3000002eff197230 */ /* 0x000fe40000004100 */
[--C-:B------:R-:W-:Y:S02]  /*11d0*/  HADD2.F32 R28, -RZ, R47.reuse.H0_H0 ;  /* 0x2000002fff1c7230 */ /* 0x100fe40000004100 */
[----:B------:R-:W-:Y:S01]  /*11e0*/  HADD2.F32 R26, -RZ, R47.H1_H1 ;  /* 0x3000002fff1a7230 */ /* 0x000fe20000004100 */
[----:B------:R-:W-:-:S02]  /*11f0*/  UIADD3 UR5, UPT, UPT, UR5, 0x1, URZ ;  /* 0x0000000105057890 */ /* 0x000fc4000fffe0ff */
[----:B------:R-:W-:-:S04]  /*1200*/  UIMAD.WIDE UR8, UR6, 0x2, UR14 ;  /* 0x00000002060878a5 */ /* 0x000fc8000f8e020e */
[----:B------:R-:W-:Y:S01]  /*1210*/  ISETP.LE.AND P0, PT, R69, UR5, PT ;  /* 0x0000000545007c0c */ /* 0x000fe2000bf03270 */
[----:B------:R-:W-:Y:S02]  /*1220*/  UIADD3 UR4, UPT, UPT, UR4, 0x5, URZ ;  /* 0x0000000504047890 */ /* 0x000fe4000fffe0ff */
        /* <DEDUP_REMOVED lines=14> */
[----:B------:R-:W-:Y:S01]  /*1310*/  FFMA R31, R109, R29, R36 ;  /* 0x0000001d6d1f7223 */ /* 0x000fe20000000024 */
[----:B------:R-:W-:-:S02]  /*1320*/  HADD2.F32 R29, -RZ, R51.H0_H0 ;  /* 0x20000033ff1d7230 */ /* 0x000fc40000004100 */
[----:B------:R-:W-:Y:S01]  /*1330*/  FFMA R27, R97, R50, R34 ;  /* 0x00000032611b7223 */ /* 0x000fe20000000022 */
[----:B------:R-:W-:Y:S01]  /*1340*/  FFMA R58, R112, R58, R31 ;  /* 0x0000003a703a7223 */ /* 0x000fe2000000001f */
[----:B------:R-:W-:Y:S02]  /*1350*/  HADD2.F32 R51, -RZ, R51.H1_H1 ;  /* 0x30000033ff337230 */ /* 0x000fe40000004100 */
[----:B------:R-:W-:Y:S01]  /*1360*/  FFMA R34, R96, R29, R27 ;  /* 0x0000001d60227223 */ /* 0x000fe2000000001b */
[----:B------:R-:W-:Y:S01]  /*1370*/  FFMA R33, R111, R33, R58 ;  /* 0x000000216f217223 */ /* 0x000fe2000000003a */
[----:B------:R-:W-:Y:S02]  /*1380*/  HADD2.F32 R29, -RZ, R52.H0_H0 ;  /* 0x20000034ff1d7230 */ /* 0x000fe40000004100 */
[----:B------:R-:W-:Y:S01]  /*1390*/  FFMA R27, R87, R30, R32 ;  /* 0x0000001e571b7223 */ /* 0x000fe20000000020 */
[----:B------:R-:W-:Y:S01]  /*13a0*/  FFMA R51, R99, R51, R34 ;  /* 0x0000003363337223 */ /* 0x000fe20000000022 */
[----:B------:R-:W-:-:S02]  /*13b0*/  HADD2.F32 R31, -RZ, R60.H0_H0 ;  /* 0x2000003cff1f7230 */ /* 0x000fc40000004100 */
[----:B------:R-:W-:Y:S01]  /*13c0*/  FFMA R30, R114, R59, R33 ;  /* 0x0000003b721e7223 */ /* 0x000fe20000000021 */
[----:B------:R-:W-:Y:S02]  /*13d0*/  HADD2.F32 R52, -RZ, R52.H1_H1 ;  /* 0x30000034ff347230 */ /* 0x000fe40000004100 */
[----:B------:R-:W-:Y:S01]  /*13e0*/  FFMA R32, R98, R29, R51 ;  /* 0x0000001d62207223 */ /* 0x000fe20000000033 */
[----:B------:R-:W-:Y:S01]  /*13f0*/  FFMA R31, R113, R31, R30 ;  /* 0x0000001f711f7223 */ /* 0x000fe2000000001e */
[----:B------:R-:W-:Y:S01]  /*1400*/  FFMA R30, R90, R25, R27 ;  /* 0x000000195a1e7223 */ /* 0x000fe2000000001b */
[----:B------:R-:W-:Y:S02]  /*1410*/  HADD2.F32 R60, -RZ, R60.H1_H1 ;  /* 0x3000003cff3c7230 */ /* 0x000fe40000004100 */
[----:B------:R-:W-:Y:S01]  /*1420*/  FFMA R25, R101, R52, R32 ;  /* 0x0000003465197223 */ /* 0x000fe20000000020 */
[----:B------:R-:W-:Y:S02]  /*1430*/  HADD2.F32 R27, -RZ, R53.H0_H0 ;  /* 0x20000035ff1b7230 */ /* 0x000fe40000004100 */
[----:B------:R-:W-:-:S02]  /*1440*/  HADD2.F32 R29, -RZ, R61.H0_H0 ;  /* 0x2000003dff1d7230 */ /* 0x000fc40000004100 */
[----:B------:R-:W-:Y:S01]  /*1450*/  FFMA R60, R116, R60, R31 ;  /* 0x0000003c743c7223 */ /* 0x000fe2000000001f */
[----:B------:R-:W-:Y:S02]  /*1460*/  HADD2.F32 R53, -RZ, R53.H1_H1 ;  /* 0x30000035ff357230 */ /* 0x000fe40000004100 */
[----:B------:R-:W-:Y:S01]  /*1470*/  FFMA R32, R100, R27, R25 ;  /* 0x0000001b64207223 */ /* 0x000fe20000000019 */
        /* <DEDUP_REMOVED lines=9> */
[----:B------:R-:W-:Y:S01]  /*1510*/  FFMA R26, R102, R27, R53 ;  /* 0x0000001b661a7223 */ /* 0x000fe20000000035 */
[----:B------:R-:W-:Y:S02]  /*1520*/  HADD2.F32 R62, -RZ, R62.H1_H1 ;  /* 0x3000003eff3e7230 */ /* 0x000fe40000004100 */
[--C-:B------:R-:W-:Y:S02]  /*1530*/  HADD2.F32 R28, -RZ, R55.reuse.H0_H0 ;  /* 0x20000037ff1c7230 */ /* 0x100fe40000004100 */
[----:B------:R-:W-:Y:S01]  /*1540*/  FFMA R31, R117, R31, R30 ;  /* 0x0000001f751f7223 */ /* 0x000fe2000000001e */
[----:B------:R-:W-:Y:S01]  /*1550*/  FFMA R27, R105, R54, R26 ;  /* 0x00000036691b7223 */ /* 0x000fe2000000001a */
[----:B------:R-:W-:-:S02]  /*1560*/  HADD2.F32 R55, -RZ, R55.H1_H1 ;  /* 0x30000037ff377230 */ /* 0x000fc40000004100 */
[--C-:B------:R-:W-:Y:S02]  /*1570*/  HADD2.F32 R26, -RZ, R63.reuse.H0_H0 ;  /* 0x2000003fff1a7230 */ /* 0x100fe40000004100 */
[----:B------:R-:W-:Y:S01]  /*1580*/  FFMA R62, R120, R62, R31 ;  /* 0x0000003e783e7223 */ /* 0x000fe2000000001f */
[----:B------:R-:W-:Y:S01]  /*1590*/  FFMA R27, R104, R28, R27 ;  /* 0x0000001c681b7223 */ /* 0x000fe2000000001b */
[----:B------:R-:W-:Y:S02]  /*15a0*/  HADD2.F32 R63, -RZ, R63.H1_H1 ;  /* 0x3000003fff3f7230 */ /* 0x000fe40000004100 */
        /* <DEDUP_REMOVED lines=12> */
.L_x_15:
        /* <DEDUP_REMOVED lines=9> */
.L_x_22:


//--------------------- .text._Z9stage_oneILi32ELi8ELi128ELi16ELi4096ELi16EEvPK6half16S2_PKiP6__halfii --------------------------
	.section	.text._Z9stage_oneILi32ELi8ELi128ELi16ELi4096ELi16EEvPK6half16S2_PKiP6__halfii,"ax",@progbits
	.align	128
        .global         _Z9stage_oneILi32ELi8ELi128ELi16ELi4096ELi16EEvPK6half16S2_PKiP6__halfii
        .type           _Z9stage_oneILi32ELi8ELi128ELi16ELi4096ELi16EEvPK6half16S2_PKiP6__halfii,@function
        .size           _Z9stage_oneILi32ELi8ELi128ELi16ELi4096ELi16EEvPK6half16S2_PKiP6__halfii,(.L_x_23 - _Z9stage_oneILi32ELi8ELi128ELi16ELi4096ELi16EEvPK6half16S2_PKiP6__halfii)
        .other          _Z9stage_oneILi32ELi8ELi128ELi16ELi4096ELi16EEvPK6half16S2_PKiP6__halfii,@"STO_CUDA_ENTRY STV_DEFAULT"
_Z9stage_oneILi32ELi8ELi128ELi16ELi4096ELi16EEvPK6half16S2_PKiP6__halfii:
.text._Z9stage_oneILi32ELi8ELi128ELi16ELi4096ELi16EEvPK6half16S2_PKiP6__halfii:
[----:B------:R-:W-:Y:S01]  /*0000*/  LDC R1, c[0x0][0x37c] ;  /* 0x0000df00ff017b82 */ /* 0x000fe20000000800 */
[----:B------:R-:W0:Y:S07]  /*0010*/  S2R R21, SR_CTAID.X ;  /* 0x0000000000157919 */ /* 0x000e2e0000002500 */
[----:B------:R-:W0:Y:S01]  /*0020*/  LDC.64 R2, c[0x0][0x390] ;  /* 0x0000e400ff027b82 */ /* 0x000e220000000a00 */
[----:B------:R-:W1:Y:S01]  /*0030*/  LDCU.64 UR6, c[0x0][0x358] ;  /* 0x00006b00ff0677ac */ /* 0x000e620008000a00 */
[----:B------:R-:W2:Y:S06]  /*0040*/  S2R R64, SR_CTAID.Z ;  /* 0x0000000000407919 */ /* 0x000eac0000002700 */
[----:B------:R-:W3:Y:S01]  /*0050*/  LDC R65, c[0x0][0x3a0] ;  /* 0x0000e800ff417b82 */ /* 0x000ee20000000800 */
[----:B0-----:R-:W-:-:S06]  /*0060*/  IMAD.WIDE.U32 R2, R21, 0x4, R2 ;  /* 0x0000000415027825 */ /* 0x001fcc00078e0002 */
[----:B-1----:R-:W4:Y:S01]  /*0070*/  LDG.E R2, desc[UR6][R2.64] ;  /* 0x0000000602027981 */ /* 0x002f22000c1e1900 */
[----:B--2---:R-:W-:-:S04]  /*0080*/  SHF.L.U32 R159, R64, 0x4, RZ ;  /* 0x00000004409f7819 */ /* 0x004fc800000006ff */
[----:B---3--:R-:W-:Y:S02]  /*0090*/  VIADDMNMX R66, R159, 0x10, R65, PT ;  /* 0x000000109f427846 */ /* 0x008fe40003800141 */
[----:B----4-:R-:W-:-:S04]  /*00a0*/  IADD3 R0, PT, PT, -R2, RZ, RZ ;  /* 0x000000ff02007210 */ /* 0x010fc80007ffe1ff */
[----:B------:R-:W-:-:S04]  /*00b0*/  VIADDMNMX R0, R0, R65, RZ, !PT ;  /* 0x0000004100007246 */ /* 0x000fc800078001ff */
[----:B------:R-:W-:-:S04]  /*00c0*/  VIMNMX R0, PT, PT, R0, R65, PT ;  /* 0x0000004100007248 */ /* 0x000fc80003fe0100 */
[----:B------:R-:W-:-:S04]  /*00d0*/  VIADDMNMX R5, R65, 0xfffff000, R0, !PT ;  /* 0xfffff00041057846 */ /* 0x000fc80007800100 */
[----:B------:R-:W-:-:S13]  /*00e0*/  ISETP.GT.AND P0, PT, R66, R5, PT ;  /* 0x000000054200720c */ /* 0x000fda0003f04270 */
[----:B------:R-:W-:Y:S05]  /*00f0*/  @!P0 EXIT ;  /* 0x000000000000894d */ /* 0x000fea0003800000 */
[----:B------:R-:W0:Y:S01]  /*0100*/  S2R R18, SR_CTAID.Y ;  /* 0x0000000000127919 */ /* 0x000e220000002600 */
[----:B------:R-:W1:Y:S01]  /*0110*/  LDC.64 R2, c[0x0][0x380] ;  /* 0x0000e000ff027b82 */ /* 0x000e620000000a00 */
[----:B------:R-:W2:Y:S01]  /*0120*/  S2R R23, SR_TID.X ;  /* 0x0000000000177919 */ /* 0x000ea20000002100 */
[----:B0-----:R-:W-:-:S04]  /*0130*/  LEA R20, R21, R18, 0x5 ;  /* 0x0000001215147211 */ /* 0x001fc800078e28ff */
[----:B------:R-:W-:-:S04]  /*0140*/  SHF.L.U32 R0, R20, 0x7, RZ ;  /* 0x0000000714007819 */ /* 0x000fc800000006ff */
[----:B--2---:R-:W-:-:S05]  /*0150*/  LEA.HI R5, R0, R23, RZ, 0x1c ;  /* 0x0000001700057211 */ /* 0x004fca00078fe0ff */
        /* <DEDUP_REMOVED lines=18> */
[----:B------:R-:W-:-:S02]  /*0280*/  UMOV UR4, 0x400 ;  /* 0x0000040000047882 */ /* 0x000fc40000000000 */
[----:B0-----:R-:W-:Y:S01]  /*0290*/  ULEA UR4, UR5, UR4, 0x18 ;  /* 0x0000000405047291 */ /* 0x001fe2000f8ec0ff */
[----:B------:R-:W-:Y:S02]  /*02a0*/  ISETP.GE.AND P0, PT, R159, R65, PT ;  /* 0x000000419f00720c */ /* 0x000fe40003f06270 */
[----:B--2---:R-:W-:Y:S02]  /*02b0*/  PRMT R5, R0, 0x5410, R5 ;  /* 0x0000541000057816 */ /* 0x004fe40000000005 */
[----:B---3--:R-:W-:-:S03]  /*02c0*/  PRMT R7, R4, 0x5410, R7 ;  /* 0x0000541004077816 */ /* 0x008fc60000000007 */
[----:B------:R-:W-:Y:S01]  /*02d0*/  HFMA2 R4, R5, 0.08837890625, 0.08837890625, -RZ ;  /* 0x2da82da805047831 */ /* 0x000fe200001000ff */
[----:B----4-:R-:W-:Y:S01]  /*02e0*/  PRMT R8, R8, 0x5410, R11 ;  /* 0x0000541008087816 */ /* 0x010fe2000000000b */
[----:B------:R-:W-:Y:S01]  /*02f0*/  HMUL2 R5, R7, 0.08837890625, 0.08837890625 ;  /* 0x2da82da807057832 */ /* 0x000fe20000000000 */
[----:B-----5:R-:W-:-:S03]  /*0300*/  PRMT R10, R10, 0x5410, R13 ;  /* 0x000054100a0a7816 */ /* 0x020fc6000000000d */
[----:B------:R-:W-:Y:S01]  /*0310*/  HMUL2 R7, R8, 0.08837890625, 0.08837890625 ;  /* 0x2da82da808077832 */ /* 0x000fe20000000000 */
[----:B------:R-:W-:Y:S01]  /*0320*/  PRMT R6, R6, 0x5410, R9 ;  /* 0x0000541006067816 */ /* 0x000fe20000000009 */
[----:B------:R-:W-:Y:S01]  /*0330*/  HFMA2 R8, R10, 0.08837890625, 0.08837890625, -RZ ;  /* 0x2da82da80a087831 */ /* 0x000fe200001000ff */
[----:B------:R-:W-:-:S03]  /*0340*/  PRMT R14, R14, 0x5410, R17 ;  /* 0x000054100e0e7816 */ /* 0x000fc60000000011 */
[----:B------:R-:W-:Y:S01]  /*0350*/  HFMA2 R6, R6, 0.08837890625, 0.08837890625, -RZ ;  /* 0x2da82da806067831 */ /* 0x000fe200001000ff */
[----:B------:R-:W-:Y:S02]  /*0360*/  LEA R0, R23, UR4, 0x5 ;  /* 0x0000000417007c11 */ /* 0x000fe4000f8e28ff */
[----:B------:R-:W-:Y:S01]  /*0370*/  PRMT R9, R12, 0x5410, R15 ;  /* 0x000054100c097816 */ /* 0x000fe2000000000f */
[----:B------:R-:W-:Y:S01]  /*0380*/  HFMA2 R10, R14, 0.08837890625, 0.08837890625, -RZ ;  /* 0x2da82da80e0a7831 */ /* 0x000fe200001000ff */
[----:B------:R-:W-:-:S03]  /*0390*/  PRMT R11, R16, 0x5410, R19 ;  /* 0x00005410100b7816 */ /* 0x000fc60000000013 */
[----:B------:R-:W-:Y:S02]  /*03a0*/  HMUL2 R9, R9, 0.08837890625, 0.08837890625 ;  /* 0x2da82da809097832 */ /* 0x000fe40000000000 */
[----:B------:R-:W-:Y:S01]  /*03b0*/  HMUL2 R11, R11, 0.08837890625, 0.08837890625 ;  /* 0x2da82da80b0b7832 */ /* 0x000fe20000000000 */
[----:B------:R0:W-:Y:S04]  /*03c0*/  STS.128 [R0], R4 ;  /* 0x0000000400007388 */ /* 0x0001e80000000c00 */
[----:B------:R0:W-:Y:S01]  /*03d0*/  STS.128 [R0+0x10], R8 ;  /* 0x0000100800007388 */ /* 0x0001e20000000c00 */
[----:B------:R-:W-:Y:S06]  /*03e0*/  BAR.SYNC.DEFER_BLOCKING 0x0 ;  /* 0x0000000000007b1d */ /* 0x000fec0000010000 */
[----:B------:R-:W-:Y:S05]  /*03f0*/  @P0 EXIT ;  /* 0x000000000000094d */ /* 0x000fea0003800000 */
[----:B------:R-:W1:Y:S01]  /*0400*/  LDS.128 R12, [UR4+0x10] ;  /* 0x00001004ff0c7984 */ /* 0x000e620008000c00 */
[----:B0-----:R-:W-:Y:S02]  /*0410*/  SHF.L.U32 R0, R18, 0x5, RZ ;  /* 0x0000000512007819 */ /* 0x001fe400000006ff */
[----:B------:R-:W-:Y:S01]  /*0420*/  SHF.L.U32 R64, R64, 0x7, RZ ;  /* 0x0000000740407819 */ /* 0x000fe200000006ff */
[----:B------:R-:W0:Y:S01]  /*0430*/  LDS.128 R8, [UR4] ;  /* 0x00000004ff087984 */ /* 0x000e220008000c00 */
[----:B------:R-:W-:-:S03]  /*0440*/  LOP3.LUT R0, R0, 0x1fff80, RZ, 0xc0, !PT ;  /* 0x001fff8000007812 */ /* 0x000fc600078ec0ff */
[----:B------:R-:W2:Y:S01]  /*0450*/  LDS.128 R4, [UR4+0x20] ;  /* 0x00002004ff047984 */ /* 0x000ea20008000c00 */
[----:B------:R-:W-:-:S03]  /*0460*/  LEA R0, R21, R0, 0xa ;  /* 0x0000000015007211 */ /* 0x000fc600078e50ff */
[----:B------:R-:W3:Y:S02]  /*0470*/  LDS.128 R36, [UR4+0x30] ;  /* 0x00003004ff247984 */ /* 0x000ee40008000c00 */
[-C--:B------:R-:W-:Y:S02]  /*0480*/  IMAD R3, R0, R65.reuse, RZ ;  /* 0x0000004100037224 */ /* 0x080fe400078e02ff */
[----:B------:R-:W4:Y:S01]  /*0490*/  LDS.128 R40, [UR4+0x40] ;  /* 0x00004004ff287984 */ /* 0x000f220008000c00 */
[----:B------:R-:W-:Y:S02]  /*04a0*/  IMAD R65, R20, R65, R159 ;  /* 0x0000004114417224 */ /* 0x000fe400078e029f */
[----:B------:R-:W-:Y:S01]  /*04b0*/  LEA.HI.SX32 R64, R3, R64, 0x1c ;  /* 0x0000004003407211 */ /* 0x000fe200078fe2ff */
[----:B------:R-:W5:Y:S04]  /*04c0*/  LDS.128 R44, [UR4+0x50] ;  /* 0x00005004ff2c7984 */ /* 0x000f680008000c00 */
[----:B------:R-:W5:Y:S04]  /*04d0*/  LDS.128 R48, [UR4+0x60] ;  /* 0x00006004ff307984 */ /* 0x000f680008000c00 */
[----:B------:R-:W5:Y:S04]  /*04e0*/  LDS.128 R52, [UR4+0x70] ;  /* 0x00007004ff347984 */ /* 0x000f680008000c00 */
[----:B------:R-:W5:Y:S01]  /*04f0*/  LDS.128 R56, [UR4+0x80] ;  /* 0x00008004ff387984 */ /* 0x000f620008000c00 */
[----:B-1----:R-:W-:-:S02]  /*0500*/  HADD2.F32 R24, -RZ, R14.H0_H0 ;  /* 0x2000000eff187230 */ /* 0x002fc40000004100 */
        /* <DEDUP_REMOVED lines=15> */
[--C-:B--2---:R-:W-:Y:S02]  /*0600*/  HADD2.F32 R17, -RZ, R6.reuse.H0_H0 ;  /* 0x20000006ff117230 */ /* 0x104fe40000004100 */
[----:B------:R-:W-:Y:S02]  /*0610*/  HADD2.F32 R16, -RZ, R6.H1_H1 ;  /* 0x30000006ff107230 */ /* 0x000fe40000004100 */
[----:B------:R-:W-:-:S02]  /*0620*/  HADD2.F32 R15, -RZ, R7.H0_H0 ;  /* 0x20000007ff0f7230 */ /* 0x000fc40000004100 */
[----:B------:R-:W-:Y:S02]  /*0630*/  HADD2.F32 R14, -RZ, R7.H1_H1 ;  /* 0x30000007ff0e7230 */ /* 0x000fe40000004100 */
[--C-:B---3--:R-:W-:Y:S02]  /*0640*/  HADD2.F32 R13, -RZ, R36.reuse.H0_H0 ;  /* 0x20000024ff0d7230 */ /* 0x108fe40000004100 */
[----:B------:R-:W-:Y:S02]  /*0650*/  HADD2.F32 R12, -RZ, R36.H1_H1 ;  /* 0x30000024ff0c7230 */ /* 0x000fe40000004100 */
[--C-:B------:R-:W-:Y:S02]  /*0660*/  HADD2.F32 R11, -RZ, R37.reuse.H0_H0 ;  /* 0x20000025ff0b7230 */ /* 0x100fe40000004100 */
[----:B------:R-:W-:Y:S02]  /*0670*/  HADD2.F32 R10, -RZ, R37.H1_H1 ;  /* 0x30000025ff0a7230 */ /* 0x000fe40000004100 */
[----:B------:R-:W-:-:S02]  /*0680*/  HADD2.F32 R9, -RZ, R38.H0_H0 ;  /* 0x20000026ff097230 */ /* 0x000fc40000004100 */
[----:B------:R-:W-:Y:S02]  /*0690*/  HADD2.F32 R8, -RZ, R38.H1_H1 ;  /* 0x30000026ff087230 */ /* 0x000fe40000004100 */
[--C-:B------:R-:W-:Y:S02]  /*06a0*/  HADD2.F32 R7, -RZ, R39.reuse.H0_H0 ;  /* 0x20000027ff077230 */ /* 0x100fe40000004100 */
[----:B------:R-:W-:Y:S02]  /*06b0*/  HADD2.F32 R6, -RZ, R39.H1_H1 ;  /* 0x30000027ff067230 */ /* 0x000fe40000004100 */
[----:B------:R-:W0:Y:S01]  /*06c0*/  LDS.128 R36, [UR4+0x90] ;  /* 0x00009004ff247984 */ /* 0x000e220008000c00 */
[--C-:B------:R-:W-:Y:S02]  /*06d0*/  HADD2.F32 R2, -RZ, R4.reuse.H0_H0 ;  /* 0x20000004ff027230 */ /* 0x100fe40000004100 */
[----:B------:R-:W-:Y:S02]  /*06e0*/  HADD2.F32 R20, -RZ, R4.H1_H1 ;  /* 0x30000004ff147230 */ /* 0x000fe40000004100 */
[----:B------:R-:W-:-:S02]  /*06f0*/  HADD2.F32 R19, -RZ, R5.H0_H0 ;  /* 0x20000005ff137230 */ /* 0x000fc40000004100 */
[----:B------:R-:W-:Y:S02]  /*0700*/  HADD2.F32 R18, -RZ, R5.H1_H1 ;  /* 0x30000005ff127230 */ /* 0x000fe40000004100 */
[--C-:B----4-:R-:W-:Y:S02]  /*0710*/  HADD2.F32 R0, -RZ, R40.reuse.H0_H0 ;  /* 0x20000028ff007230 */ /* 0x110fe40000004100 */
[----:B------:R-:W-:Y:S02]  /*0720*/  HADD2.F32 R68, -RZ, R40.H1_H1 ;  /* 0x30000028ff447230 */ /* 0x000fe40000004100 */
[--C-:B------:R-:W-:Y:S02]  /*0730*/  HADD2.F32 R67, -RZ, R41.reuse.H0_H0 ;  /* 0x20000029ff437230 */ /* 0x100fe40000004100 */
[----:B------:R-:W-:Y:S02]  /*0740*/  HADD2.F32 R70, -RZ, R41.H1_H1 ;  /* 0x30000029ff467230 */ /* 0x000fe40000004100 */
[----:B------:R-:W-:-:S02]  /*0750*/  HADD2.F32 R69, -RZ, R42.H0_H0 ;  /* 0x2000002aff457230 */ /* 0x000fc40000004100 */
[----:B------:R-:W-:Y:S02]  /*0760*/  HADD2.F32 R72, -RZ, R42.H1_H1 ;  /* 0x3000002aff487230 */ /* 0x000fe40000004100 */
[--C-:B------:R-:W-:Y:S02]  /*0770*/  HADD2.F32 R71, -RZ, R43.reuse.H0_H0 ;  /* 0x2000002bff477230 */ /* 0x100fe40000004100 */
[----:B------:R-:W-:Y:S02]  /*0780*/  HADD2.F32 R74, -RZ, R43.H1_H1 ;  /* 0x3000002bff4a7230 */ /* 0x000fe40000004100 */
[--C-:B-----5:R-:W-:Y:S01]  /*0790*/  HADD2.F32 R73, -RZ, R44.reuse.H0_H0 ;  /* 0x2000002cff497230 */ /* 0x120fe20000004100 */
[----:B------:R-:W1:Y:S01]  /*07a0*/  LDS.128 R40, [UR4+0xa0] ;  /* 0x0000a004ff287984 */ /* 0x000e620008000c00 */
[----:B------:R-:W-:Y:S02]  /*07b0*/  HADD2.F32 R76, -RZ, R44.H1_H1 ;  /* 0x3000002cff4c7230 */ /* 0x000fe40000004100 */
[----:B------:R-:W-:-:S02]  /*07c0*/  HADD2.F32 R75, -RZ, R45.H0_H0 ;  /* 0x2000002dff4b7230 */ /* 0x000fc40000004100 */
[----:B------:R-:W-:Y:S02]  /*07d0*/  HADD2.F32 R78, -RZ, R45.H1_H1 ;  /* 0x3000002dff4e7230 */ /* 0x000fe40000004100 */
[--C-:B------:R-:W-:Y:S02]  /*07e0*/  HADD2.F32 R77, -RZ, R46.reuse.H0_H0 ;  /* 0x2000002eff4d7230 */ /* 0x100fe40000004100 */
[----:B------:R-:W-:Y:S02]  /*07f0*/  HADD2.F32 R80, -RZ, R46.H1_H1 ;  /* 0x3000002eff507230 */ /* 0x000fe40000004100 */
[--C-:B------:R-:W-:Y:S02]  /*0800*/  HADD2.F32 R79, -RZ, R47.reuse.H0_H0 ;  /* 0x2000002fff4f7230 */ /* 0x100fe40000004100 */
[----:B------:R-:W-:Y:S02]  /*0810*/  HADD2.F32 R81, -RZ, R47.H1_H1 ;  /* 0x3000002fff517230 */ /* 0x000fe40000004100 */
[--C-:B------:R-:W-:Y:S01]  /*0820*/  HADD2.F32 R4, -RZ, R48.reuse.H0_H0 ;  /* 0x20000030ff047230 */ /* 0x100fe20000004100 */
[----:B------:R-:W2:Y:S01]  /*0830*/  LDS.128 R44, [UR4+0xb0] ;  /* 0x0000b004ff2c7984 */ /* 0x000ea20008000c00 */
[----:B------:R-:W-:-:S02]  /*0840*/  HADD2.F32 R83, -RZ, R48.H1_H1 ;  /* 0x30000030ff537230 */ /* 0x000fc40000004100 */
[--C-:B------:R-:W-:Y:S02]  /*0850*/  HADD2.F32 R82, -RZ, R49.reuse.H0_H0 ;  /* 0x20000031ff527230 */ /* 0x100fe40000004100 */
[----:B------:R-:W-:Y:S02]  /*0860*/  HADD2.F32 R85, -RZ, R49.H1_H1 ;  /* 0x30000031ff557230 */ /* 0x000fe40000004100 */
[--C-:B------:R-:W-:Y:S02]  /*0870*/  HADD2.F32 R84, -RZ, R50.reuse.H0_H0 ;  /* 0x20000032ff547230 */ /* 0x100fe40000004100 */
[----:B------:R-:W-:Y:S02]  /*0880*/  HADD2.F32 R87, -RZ, R50.H1_H1 ;  /* 0x30000032ff577230 */ /* 0x000fe40000004100 */
[--C-:B------:R-:W-:Y:S02]  /*0890*/  HADD2.F32 R86, -RZ, R51.reuse.H0_H0 ;  /* 0x20000033ff567230 */ /* 0x100fe40000004100 */
[----:B------:R-:W-:-:S02]  /*08a0*/  HADD2.F32 R89, -RZ, R51.H1_H1 ;  /* 0x30000033ff597230 */ /* 0x000fc40000004100 */
[--C-:B------:R-:W-:Y:S01]  /*08b0*/  HADD2.F32 R88, -RZ, R52.reuse.H0_H0 ;  /* 0x20000034ff587230 */ /* 0x100fe20000004100 */
[----:B------:R-:W3:Y:S01]  /*08c0*/  LDS.128 R48, [UR4+0xc0] ;  /* 0x0000c004ff307984 */ /* 0x000ee20008000c00 */
[----:B------:R-:W-:Y:S02]  /*08d0*/  HADD2.F32 R91, -RZ, R52.H1_H1 ;  /* 0x30000034ff5b7230 */ /* 0x000fe40000004100 */
[--C-:B------:R-:W-:Y:S02]  /*08e0*/  HADD2.F32 R90, -RZ, R53.reuse.H0_H0 ;  /* 0x20000035ff5a7230 */ /* 0x100fe40000004100 */
[----:B------:R-:W-:Y:S02]  /*08f0*/  HADD2.F32 R93, -RZ, R53.H1_H1 ;  /* 0x30000035ff5d7230 */ /* 0x000fe40000004100 */
[--C-:B------:R-:W-:Y:S02]  /*0900*/  HADD2.F32 R92, -RZ, R54.reuse.H0_H0 ;  /* 0x20000036ff5c7230 */ /* 0x100fe40000004100 */
[----:B------:R-:W-:-:S02]  /*0910*/  HADD2.F32 R95, -RZ, R54.H1_H1 ;  /* 0x30000036ff5f7230 */ /* 0x000fc40000004100 */
[--C-:B------:R-:W-:Y:S02]  /*0920*/  HADD2.F32 R94, -RZ, R55.reuse.H0_H0 ;  /* 0x20000037ff5e7230 */ /* 0x100fe40000004100 */
[----:B------:R-:W-:Y:S02]  /*0930*/  HADD2.F32 R96, -RZ, R55.H1_H1 ;  /* 0x30000037ff607230 */ /* 0x000fe40000004100 */
[--C-:B------:R-:W-:Y:S01]  /*0940*/  HADD2.F32 R5, -RZ, R56.reuse.H0_H0 ;  /* 0x20000038ff057230 */ /* 0x100fe20000004100 */
[----:B------:R-:W4:Y:S01]  /*0950*/  LDS.128 R52, [UR4+0xd0] ;  /* 0x0000d004ff347984 */ /* 0x000f220008000c00 */
[----:B------:R-:W-:Y:S02]  /*0960*/  HADD2.F32 R98, -RZ, R56.H1_H1 ;  /* 0x30000038ff627230 */ /* 0x000fe40000004100 */
[--C-:B------:R-:W-:Y:S02]  /*0970*/  HADD2.F32 R97, -RZ, R57.reuse.H0_H0 ;  /* 0x20000039ff617230 */ /* 0x100fe40000004100 */
[----:B------:R-:W-:-:S02]  /*0980*/  HADD2.F32 R100, -RZ, R57.H1_H1 ;  /* 0x30000039ff647230 */ /* 0x000fc40000004100 */
[--C-:B------:R-:W-:Y:S02]  /*0990*/  HADD2.F32 R99, -RZ, R58.reuse.H0_H0 ;  /* 0x2000003aff637230 */ /* 0x100fe40000004100 */
[----:B------:R-:W-:Y:S02]  /*09a0*/  HADD2.F32 R102, -RZ, R58.H1_H1 ;  /* 0x3000003aff667230 */ /* 0x000fe40000004100 */
[--C-:B------:R-:W-:Y:S02]  /*09b0*/  HADD2.F32 R101, -RZ, R59.reuse.H0_H0 ;  /* 0x2000003bff657230 */ /* 0x100fe40000004100 */
[----:B------:R-:W-:Y:S02]  /*09c0*/  HADD2.F32 R104, -RZ, R59.H1_H1 ;  /* 0x3000003bff687230 */ /* 0x000fe40000004100 */
[--C-:B0-----:R-:W-:Y:S01]  /*09d0*/  HADD2.F32 R103, -RZ, R36.reuse.H0_H0 ;  /* 0x20000024ff677230 */ /* 0x101fe20000004100 */
[----:B------:R-:W0:Y:S01]  /*09e0*/  LDS.128 R56, [UR4+0xe0] ;  /* 0x0000e004ff387984 */ /* 0x000e220008000c00 */
[----:B------:R-:W-:-:S02]  /*09f0*/  HADD2.F32 R106, -RZ, R36.H1_H1 ;  /* 0x30000024ff6a7230 */ /* 0x000fc40000004100 */
[--C-:B------:R-:W-:Y:S02]  /*0a00*/  HADD2.F32 R105, -RZ, R37.reuse.H0_H0 ;  /* 0x20000025ff697230 */ /* 0x100fe40000004100 */
[----:B------:R-:W-:Y:S02]  /*0a10*/  HADD2.F32 R108, -RZ, R37.H1_H1 ;  /* 0x30000025ff6c7230 */ /* 0x000fe40000004100 */
[--C-:B------:R-:W-:Y:S02]  /*0a20*/  HADD2.F32 R107, -RZ, R38.reuse.H0_H0 ;  /* 0x20000026ff6b7230 */ /* 0x100fe40000004100 */
[----:B------:R-:W-:Y:S02]  /*0a30*/  HADD2.F32 R110, -RZ, R38.H1_H1 ;  /* 0x30000026ff6e7230 */ /* 0x000fe40000004100 */
[--C-:B------:R-:W-:Y:S02]  /*0a40*/  HADD2.F32 R109, -RZ, R39.reuse.H0_H0 ;  /* 0x20000027ff6d7230 */ /* 0x100fe40000004100 */
[----:B------:R-:W-:-:S02]  /*0a50*/  HADD2.F32 R112, -RZ, R39.H1_H1 ;  /* 0x30000027ff707230 */ /* 0x000fc40000004100 */
[----:B------:R-:W5:Y:S01]  /*0a60*/  LDS.128 R36, [UR4+0xf0] ;  /* 0x0000f004ff247984 */ /* 0x000f620008000c00 */
[--C-:B-1----:R-:W-:Y:S02]  /*0a70*/  HADD2.F32 R111, -RZ, R40.reuse.H0_H0 ;  /* 0x20000028ff6f7230 */ /* 0x102fe40000004100 */
[----:B------:R-:W-:Y:S02]  /*0a80*/  HADD2.F32 R114, -RZ, R40.H1_H1 ;  /* 0x30000028ff727230 */ /* 0x000fe40000004100 */
[--C-:B------:R-:W-:Y:S02]  /*0a90*/  HADD2.F32 R113, -RZ, R41.reuse.H0_H0 ;  /* 0x20000029ff717230 */ /* 0x100fe40000004100 */
[----:B------:R-:W-:Y:S02]  /*0aa0*/  HADD2.F32 R116, -RZ, R41.H1_H1 ;  /* 0x30000029ff747230 */ /* 0x000fe40000004100 */
[--C-:B------:R-:W-:Y:S02]  /*0ab0*/  HADD2.F32 R115, -RZ, R42.reuse.H0_H0 ;  /* 0x2000002aff737230 */ /* 0x100fe40000004100 */
[----:B------:R-:W-:-:S02]  /*0ac0*/  HADD2.F32 R118, -RZ, R42.H1_H1 ;  /* 0x3000002aff767230 */ /* 0x000fc40000004100 */
[--C-:B------:R-:W-:Y:S02]  /*0ad0*/  HADD2.F32 R117, -RZ, R43.reuse.H0_H0 ;  /* 0x2000002bff757230 */ /* 0x100fe40000004100 */
[----:B------:R-:W-:Y:S02]  /*0ae0*/  HADD2.F32 R120, -RZ, R43.H1_H1 ;  /* 0x3000002bff787230 */ /* 0x000fe40000004100 */
[--C-:B--2---:R-:W-:Y:S02]  /*0af0*/  HADD2.F32 R119, -RZ, R44.reuse.H0_H0 ;  /* 0x2000002cff777230 */ /* 0x104fe40000004100 */
[----:B------:R-:W-:Y:S02]  /*0b00*/  HADD2.F32 R122, -RZ, R44.H1_H1 ;  /* 0x3000002cff7a7230 */ /* 0x000fe40000004100 */
[--C-:B------:R-:W-:Y:S02]  /*0b10*/  HADD2.F32 R121, -RZ, R45.reuse.H0_H0 ;  /* 0x2000002dff797230 */ /* 0x100fe40000004100 */
[----:B------:R-:W-:-:S02]  /*0b20*/  HADD2.F32 R124, -RZ, R45.H1_H1 ;  /* 0x3000002dff7c7230 */ /* 0x000fc40000004100 */
[--C-:B------:R-:W-:Y:S02]  /*0b30*/  HADD2.F32 R123, -RZ, R46.reuse.H0_H0 ;  /* 0x2000002eff7b7230 */ /* 0x100fe40000004100 */
[----:B------:R-:W-:Y:S02]  /*0b40*/  HADD2.F32 R126, -RZ, R46.H1_H1 ;  /* 0x3000002eff7e7230 */ /* 0x000fe40000004100 */
[--C-:B------:R-:W-:Y:S02]  /*0b50*/  HADD2.F32 R125, -RZ, R47.reuse.H0_H0 ;  /* 0x2000002fff7d7230 */ /* 0x100fe40000004100 */
[----:B------:R-:W-:Y:S02]  /*0b60*/  HADD2.F32 R128, -RZ, R47.H1_H1 ;  /* 0x3000002fff807230 */ /* 0x000fe40000004100 */
[--C-:B---3--:R-:W-:Y:S02]  /*0b70*/  HADD2.F32 R127, -RZ, R48.reuse.H0_H0 ;  /* 0x20000030ff7f7230 */ /* 0x108fe40000004100 */
[----:B------:R-:W-:-:S02]  /*0b80*/  HADD2.F32 R130, -RZ, R48.H1_H1 ;  /* 0x30000030ff827230 */ /* 0x000fc40000004100 */
[--C-:B------:R-:W-:Y:S02]  /*0b90*/  HADD2.F32 R129, -RZ, R49.reuse.H0_H0 ;  /* 0x20000031ff817230 */ /* 0x100fe40000004100 */
[----:B------:R-:W-:Y:S02]  /*0ba0*/  HADD2.F32 R132, -RZ, R49.H1_H1 ;  /* 0x30000031ff847230 */ /* 0x000fe40000004100 */
[--C-:B------:R-:W-:Y:S02]  /*0bb0*/  HADD2.F32 R131, -RZ, R50.reuse.H0_H0 ;  /* 0x20000032ff837230 */ /* 0x100fe40000004100 */
[----:B------:R-:W-:Y:S02]  /*0bc0*/  HADD2.F32 R134, -RZ, R50.H1_H1 ;  /* 0x30000032ff867230 */ /* 0x000fe40000004100 */
[--C-:B------:R-:W-:Y:S02]  /*0bd0*/  HADD2.F32 R133, -RZ, R51.reuse.H0_H0 ;  /* 0x20000033ff857230 */ /* 0x100fe40000004100 */
[----:B------:R-:W-:-:S02]  /*0be0*/  HADD2.F32 R136, -RZ, R51.H1_H1 ;  /* 0x30000033ff887230 */ /* 0x000fc40000004100 */
[--C-:B----4-:R-:W-:Y:S02]  /*0bf0*/  HADD2.F32 R135, -RZ, R52.reuse.H0_H0 ;  /* 0x20000034ff877230 */ /* 0x110fe40000004100 */
[----:B------:R-:W-:Y:S02]  /*0c00*/  HADD2.F32 R138, -RZ, R52.H1_H1 ;  /* 0x30000034ff8a7230 */ /* 0x000fe40000004100 */
[--C-:B------:R-:W-:Y:S02]  /*0c10*/  HADD2.F32 R137, -RZ, R53.reuse.H0_H0 ;  /* 0x20000035ff897230 */ /* 0x100fe40000004100 */
[----:B------:R-:W-:Y:S02]  /*0c20*/  HADD2.F32 R140, -RZ, R53.H1_H1 ;  /* 0x30000035ff8c7230 */ /* 0x000fe40000004100 */
[--C-:B------:R-:W-:Y:S02]  /*0c30*/  HADD2.F32 R139, -RZ, R54.reuse.H0_H0 ;  /* 0x20000036ff8b7230 */ /* 0x100fe40000004100 */
[----:B------:R-:W-:-:S02]  /*0c40*/  HADD2.F32 R142, -RZ, R54.H1_H1 ;  /* 0x30000036ff8e7230 */ /* 0x000fc40000004100 */
[--C-:B------:R-:W-:Y:S02]  /*0c50*/  HADD2.F32 R141, -RZ, R55.reuse.H0_H0 ;  /* 0x20000037ff8d7230 */ /* 0x100fe40000004100 */
[----:B------:R-:W-:Y:S02]  /*0c60*/  HADD2.F32 R144, -RZ, R55.H1_H1 ;  /* 0x30000037ff907230 */ /* 0x000fe40000004100 */
[--C-:B0-----:R-:W-:Y:S02]  /*0c70*/  HADD2.F32 R143, -RZ, R56.reuse.H0_H0 ;  /* 0x20000038ff8f7230 */ /* 0x101fe40000004100 */
        /* <DEDUP_REMOVED lines=14> */
[----:B------:R-:W-:-:S07]  /*0d60*/  HADD2.F32 R160, -RZ, R39.H1_H1 ;  /* 0x30000027ffa07230 */ /* 0x000fce0000004100 */
.L_x_16:
[----:B0-----:R-:W0:Y:S02]  /*0d70*/  LDC.64 R162, c[0x0][0x388] ;  /* 0x0000e200ffa27b82 */ /* 0x001e240000000a00 */
[----:B0-----:R-:W-:-:S05]  /*0d80*/  IMAD.WIDE R162, R64, 0x20, R162 ;  /* 0x0000002040a27825 */ /* 0x001fca00078e02a2 */
[----:B------:R-:W2:Y:S04]  /*0d90*/  LDG.E.ENL2.256 R56, R36, desc[UR6][R162.64] ;  /* 0xfe000006a224797e */ /* 0x000ea80008121938 */
[----:B------:R-:W3:Y:S04]  /*0da0*/  LDG.E.ENL2.256 R44, R60, desc[UR6][R162.64+0x20] ;  /* 0xfe000106a23c797e */ /* 0x000ee8000812192c */
[----:B------:R-:W4:Y:S01]  /*0db0*/  LDG.E.ENL2.256 R52, R48, desc[UR6][R162.64+0x40] ;  /* 0xfe000206a230797e */ /* 0x000f220008121934 */
[--C-:B--2---:R-:W-:Y:S02]  /*0dc0*/  HADD2.F32 R40, -RZ, R36.reuse.H0_H0 ;  /* 0x20000024ff287230 */ /* 0x104fe40000004100 */
[----:B------:R-:W-:-:S03]  /*0dd0*/  HADD2.F32 R36, -RZ, R36.H1_H1 ;  /* 0x30000024ff247230 */ /* 0x000fc60000004100 */
[----:B------:R-:W-:-:S04]  /*0de0*/  FFMA R40, R3, R40, RZ ;  /* 0x0000002803287223 */ /* 0x000fc800000000ff */
[----:B------:R-:W-:Y:S01]  /*0df0*/  FFMA R41, R35, R36, R40 ;  /* 0x0000002423297223 */ /* 0x000fe20000000028 */
[--C-:B------:R-:W-:Y:S02]  /*0e00*/  HADD2.F32 R36, -RZ, R37.reuse.H0_H0 ;  /* 0x20000025ff247230 */ /* 0x100fe40000004100 */
[----:B------:R-:W-:-:S03]  /*0e10*/  HADD2.F32 R37, -RZ, R37.H1_H1 ;  /* 0x30000025ff257230 */ /* 0x000fc60000004100 */
[----:B------:R-:W-:-:S04]  /*0e20*/  FFMA R36, R34, R36, R41 ;  /* 0x0000002422247223 */ /* 0x000fc80000000029 */
[----:B------:R-:W-:Y:S01]  /*0e30*/  FFMA R37, R33, R37, R36 ;  /* 0x0000002521257223 */ /* 0x000fe20000000024 */
[--C-:B------:R-:W-:Y:S02]  /*0e40*/  HADD2.F32 R36, -RZ, R38.reuse.H0_H0 ;  /* 0x20000026ff247230 */ /* 0x100fe40000004100 */
[----:B------:R-:W-:-:S03]  /*0e50*/  HADD2.F32 R38, -RZ, R38.H1_H1 ;  /* 0x30000026ff267230 */ /* 0x000fc60000004100 */
[----:B------:R-:W-:-:S04]  /*0e60*/  FFMA R36, R32, R36, R37 ;  /* 0x0000002420247223 */ /* 0x000fc80000000025 */
[----:B------:R-:W-:Y:S01]  /*0e70*/  FFMA R37, R31, R38, R36 ;  /* 0x000000261f257223 */ /* 0x000fe20000000024 */
[----:B------:R-:W-:-:S05]  /*0e80*/  HADD2.F32 R36, -RZ, R39.H0_H0 ;  /* 0x20000027ff247230 */ /* 0x000fca0000004100 */
[----:B------:R-:W-:Y:S01]  /*0e90*/  FFMA R36, R30, R36, R37 ;  /* 0x000000241e247223 */ /* 0x000fe20000000025 */
[--C-:B---3--:R-:W-:Y:S02]  /*0ea0*/  HADD2.F32 R37, -RZ, R60.reuse.H0_H0 ;  /* 0x2000003cff257230 */ /* 0x108fe40000004100 */
[----:B------:R-:W-:Y:S02]  /*0eb0*/  HADD2.F32 R60, -RZ, R60.H1_H1 ;  /* 0x3000003cff3c7230 */ /* 0x000fe40000004100 */
[----:B------:R-:W-:Y:S02]  /*0ec0*/  HADD2.F32 R39, -RZ, R39.H1_H1 ;  /* 0x30000027ff277230 */ /* 0x000fe40000004100 */
[----:B------:R-:W-:-:S04]  /*0ed0*/  FFMA R37, R2, R37, RZ ;  /* 0x0000002502257223 */ /* 0x000fc800000000ff */
[----:B------:R-:W-:Y:S01]  /*0ee0*/  FFMA R60, R20, R60, R37 ;  /* 0x0000003c143c7223 */ /* 0x000fe20000000025 */
[----:B------:R-:W-:Y:S01]  /*0ef0*/  FFMA R39, R29, R39, R36 ;  /* 0x000000271d277223 */ /* 0x000fe20000000024 */
[--C-:B------:R-:W-:Y:S02]  /*0f00*/  HADD2.F32 R37, -RZ, R61.reuse.H0_H0 ;  /* 0x2000003dff257230 */ /* 0x100fe40000004100 */
[--C-:B------:R-:W-:Y:S02]  /*0f10*/  HADD2.F32 R36, -RZ, R56.reuse.H0_H0 ;  /* 0x20000038ff247230 */ /* 0x100fe40000004100 */
[----:B------:R-:W-:Y:S02]  /*0f20*/  HADD2.F32 R61, -RZ, R61.H1_H1 ;  /* 0x3000003dff3d7230 */ /* 0x000fe40000004100 */
[----:B------:R-:W-:Y:S01]  /*0f30*/  FFMA R37, R19, R37, R60 ;  /* 0x0000002513257223 */ /* 0x000fe2000000003c */
[----:B------:R-:W-:Y:S02]  /*0f40*/  HADD2.F32 R56, -RZ, R56.H1_H1 ;  /* 0x30000038ff387230 */ /* 0x000fe40000004100 */
[----:B------:R-:W-:Y:S01]  /*0f50*/  FFMA R36, R28, R36, R39 ;  /* 0x000000241c247223 */ /* 0x000fe20000000027 */
        /* <DEDUP_REMOVED lines=8> */
[----:B------:R-:W-:-:S03]  /*0fe0*/  FFMA R62, R16, R62, R39 ;  /* 0x0000003e103e7223 */ /* 0x000fc60000000027 */
[----:B------:R-:W-:Y:S02]  /*0ff0*/  FFMA R57, R25, R57, R36 ;  /* 0x0000003919397223 */ /* 0x000fe40000000024 */
[----:B------:R-:W2:Y:S01]  /*1000*/  LDG.E.ENL2.256 R40, R36, desc[UR6][R162.64+0x60] ;  /* 0xfe000306a224797e */ /* 0x000ea20008121928 */
[--C-:B------:R-:W-:Y:S02]  /*1010*/  HADD2.F32 R56, -RZ, R58.reuse.H0_H0 ;  /* 0x2000003aff387230 */ /* 0x100fe40000004100 */
[----:B------:R-:W-:-:S03]  /*1020*/  HADD2.F32 R58, -RZ, R58.H1_H1 ;  /* 0x3000003aff3a7230 */ /* 0x000fc60000004100 */
[----:B------:R-:W-:Y:S01]  /*1030*/  FFMA R56, R24, R56, R57 ;  /* 0x0000003818387223 */ /* 0x000fe20000000039 */
[--C-:B------:R-:W-:Y:S02]  /*1040*/  HADD2.F32 R57, -RZ, R63.reuse.H0_H0 ;  /* 0x2000003fff397230 */ /* 0x100fe40000004100 */
[----:B------:R-:W-:-:S03]  /*1050*/  HADD2.F32 R63, -RZ, R63.H1_H1 ;  /* 0x3000003fff3f7230 */ /* 0x000fc60000004100 */
[----:B------:R-:W-:Y:S01]  /*1060*/  FFMA R61, R15, R57, R62 ;  /* 0x000000390f3d7223 */ /* 0x000fe2000000003e */
[----:B------:R-:W-:Y:S01]  /*1070*/  FFMA R57, R23, R58, R56 ;  /* 0x0000003a17397223 */ /* 0x000fe20000000038 */
[--C-:B------:R-:W-:Y:S02]  /*1080*/  HADD2.F32 R56, -RZ, R59.reuse.H0_H0 ;  /* 0x2000003bff387230 */ /* 0x100fe40000004100 */
[--C-:B------:R-:W-:Y:S02]  /*1090*/  HADD2.F32 R60, -RZ, R44.reuse.H0_H0 ;  /* 0x2000002cff3c7230 */ /* 0x100fe40000004100 */
[----:B------:R-:W-:Y:S01]  /*10a0*/  FFMA R58, R14, R63, R61 ;  /* 0x0000003f0e3a7223 */ /* 0x000fe2000000003d */
[----:B------:R-:W-:Y:S02]  /*10b0*/  HADD2.F32 R59, -RZ, R59.H1_H1 ;  /* 0x3000003bff3b7230 */ /* 0x000fe40000004100 */
[----:B------:R-:W-:Y:S01]  /*10c0*/  FFMA R56, R22, R56, R57 ;  /* 0x0000003816387223 */ /* 0x000fe20000000039 */
[----:B------:R-:W-:Y:S01]  /*10d0*/  FFMA R57, R13, R60, R58 ;  /* 0x0000003c0d397223 */ /* 0x000fe2000000003a */
[----:B------:R-:W-:-:S02]  /*10e0*/  HADD2.F32 R58, -RZ, R44.H1_H1 ;  /* 0x3000002cff3a7230 */ /* 0x000fc40000004100 */
[----:B------:R-:W-:Y:S01]  /*10f0*/  FFMA R44, R21, R59, R56 ;  /* 0x0000003b152c7223 */ /* 0x000fe20000000038 */
[----:B------:R-:W-:Y:S02]  /*1100*/  HADD2.F32 R56, -RZ, R45.H0_H0 ;  /* 0x2000002dff387230 */ /* 0x000fe40000004100 */
[----:B------:R-:W-:-:S04]  /*1110*/  FFMA R58, R12, R58, R57 ;  /* 0x0000003a0c3a7223 */ /* 0x000fc80000000039 */
[----:B------:R-:W-:Y:S02]  /*1120*/  FFMA R161, R11, R56, R58 ;  /* 0x000000380ba17223 */ /* 0x000fe4000000003a */
[----:B------:R-:W3:Y:S01]  /*1130*/  LDG.E.ENL2.256 R60, R56, desc[UR6][R162.64+0x80] ;  /* 0xfe000406a238797e */ /* 0x000ee2000812193c */
[----:B------:R-:W-:-:S05]  /*1140*/  HADD2.F32 R45, -RZ, R45.H1_H1 ;  /* 0x3000002dff2d7230 */ /* 0x000fca0000004100 */
[----:B------:R-:W-:Y:S01]  /*1150*/  FFMA R164, R10, R45, R161 ;  /* 0x0000002d0aa47223 */ /* 0x000fe200000000a1 */
[--C-:B----4-:R-:W-:Y:S02]  /*1160*/  HADD2.F32 R161, -RZ, R48.reuse.H0_H0 ;  /* 0x20000030ffa17230 */ /* 0x110fe40000004100 */
        /* <DEDUP_REMOVED lines=8> */
[----:B------:R-:W-:Y:S02]  /*11f0*/  HADD2.F32 R50, -RZ, R50.H1_H1 ;  /* 0x30000032ff327230 */ /* 0x000fe40000004100 */
[--C-:B------:R-:W-:Y:S02]  /*1200*/  HADD2.F32 R45, -RZ, R46.reuse.H0_H0 ;  /* 0x2000002eff2d7230 */ /* 0x100fe40000004100 */
[----:B------:R-:W-:Y:S01]  /*1210*/  FFMA R49, R69, R49, R48 ;  /* 0x0000003145317223 */ /* 0x000fe20000000030 */
[----:B------:R-:W-:Y:S02]  /*1220*/  HADD2.F32 R48, -RZ, R51.H0_H0 ;  /* 0x20000033ff307230 */ /* 0x000fe40000004100 */
[----:B------:R-:W-:-:S02]  /*1230*/  HADD2.F32 R46, -RZ, R46.H1_H1 ;  /* 0x3000002eff2e7230 */ /* 0x000fc40000004100 */
[----:B------:R-:W-:Y:S01]  /*1240*/  FFMA R50, R72, R50, R49 ;  /* 0x0000003248327223 */ /* 0x000fe20000000031 */
[----:B------:R-:W-:Y:S01]  /*1250*/  FFMA R45, R9, R45, R164 ;  /* 0x0000002d092d7223 */ /* 0x000fe200000000a4 */
[----:B------:R-:W-:Y:S02]  /*1260*/  HADD2.F32 R51, -RZ, R51.H1_H1 ;  /* 0x30000033ff337230 */ /* 0x000fe40000004100 */
[----:B------:R-:W-:Y:S01]  /*1270*/  FFMA R49, R71, R48, R50 ;  /* 0x0000003047317223 */ /* 0x000fe20000000032 */
[----:B------:R-:W-:Y:S01]  /*1280*/  FFMA R46, R8, R46, R45 ;  /* 0x0000002e082e7223 */ /* 0x000fe2000000002d */
[----:B------:R-:W-:Y:S02]  /*1290*/  HADD2.F32 R45, -RZ, R52.H0_H0 ;  /* 0x20000034ff2d7230 */ /* 0x000fe40000004100 */
[----:B------:R-:W-:-:S04]  /*12a0*/  FFMA R48, R74, R51, R49 ;  /* 0x000000334a307223 */ /* 0x000fc80000000031 */
[----:B------:R-:W-:Y:S01]  /*12b0*/  FFMA R45, R73, R45, R48 ;  /* 0x0000002d492d7223 */ /* 0x000fe20000000030 */
[----:B------:R-:W-:-:S05]  /*12c0*/  HADD2.F32 R52, -RZ, R52.H1_H1 ;  /* 0x30000034ff347230 */ /* 0x000fca0000004100 */
[----:B------:R-:W-:Y:S01]  /*12d0*/  FFMA R52, R76, R52, R45 ;  /* 0x000000344c347223 */ /* 0x000fe2000000002d */
[----:B------:R-:W-:Y:S01]  /*12e0*/  FADD R44, RZ, R44 ;  /* 0x0000002cff2c7221 */ /* 0x000fe20000000000 */
[--C-:B--2---:R-:W-:Y:S02]  /*12f0*/  HADD2.F32 R49, -RZ, R36.reuse.H0_H0 ;  /* 0x20000024ff317230 */ /* 0x104fe40000004100 */
[----:B------:R-:W-:-:S03]  /*1300*/  HADD2.F32 R48, -RZ, R36.H1_H1 ;  /* 0x30000024ff307230 */ /* 0x000fc60000004100 */
[----:B------:R-:W-:-:S04]  /*1310*/  FFMA R36, R4, R49, RZ ;  /* 0x0000003104247223 */ /* 0x000fc800000000ff */
[----:B------:R-:W-:Y:S01]  /*1320*/  FFMA R51, R83, R48, R36 ;  /* 0x0000003053337223 */ /* 0x000fe20000000024 */
[----:B------:R-:W-:-:S05]  /*1330*/  HADD2.F32 R36, -RZ, R47.H0_H0 ;  /* 0x2000002fff247230 */ /* 0x000fca0000004100 */
[----:B------:R-:W-:Y:S01]  /*1340*/  FFMA R45, R7, R36, R46 ;  /* 0x00000024072d7223 */ /* 0x000fe2000000002e */
[----:B------:R-:W-:Y:S02]  /*1350*/  HADD2.F32 R46, -RZ, R37.H0_H0 ;  /* 0x20000025ff2e7230 */ /* 0x000fe40000004100 */
[----:B------:R-:W-:Y:S02]  /*1360*/  HADD2.F32 R36, -RZ, R53.H0_H0 ;  /* 0x20000035ff247230 */ /* 0x000fe40000004100 */
[----:B------:R-:W-:Y:S02]  /*1370*/  HADD2.F32 R47, -RZ, R47.H1_H1 ;  /* 0x3000002fff2f7230 */ /* 0x000fe40000004100 */
        /* <DEDUP_REMOVED lines=8> */
[----:B------:R-:W-:-:S03]  /*1400*/  HADD2.F32 R46, -RZ, R38.H0_H0 ;  /* 0x20000026ff2e7230 */ /* 0x000fc60000004100 */
[----:B------:R-:W-:Y:S01]  /*1410*/  FFMA R37, R77, R37, R36 ;  /* 0x000000254d257223 */ /* 0x000fe20000000024 */
[----:B------:R-:W-:Y:S02]  /*1420*/  HADD2.F32 R36, -RZ, R54.H1_H1 ;  /* 0x30000036ff247230 */ /* 0x000fe40000004100 */
[----:B------:R-:W-:Y:S01]  /*1430*/  FFMA R46, R84, R46, R47 ;  /* 0x0000002e542e7223 */ /* 0x000fe2000000002f */
[----:B------:R-:W-:Y:S02]  /*1440*/  HADD2.F32 R38, -RZ, R38.H1_H1 ;  /* 0x30000026ff267230 */ /* 0x000fe40000004100 */
[----:B------:R-:W-:Y:S01]  /*1450*/  FADD R161, R44, R45 ;  /* 0x0000002d2ca17221 */ /* 0x000fe20000000000 */
[----:B------:R-:W-:Y:S02]  /*1460*/  FFMA R36, R80, R36, R37 ;  /* 0x0000002450247223 */ /* 0x000fe40000000025 */
[----:B------:R-:W-:Y:S01]  /*1470*/  FFMA R37, R87, R38, R46 ;  /* 0x0000002657257223 */ /* 0x000fe2000000002e */
[----:B------:R-:W-:-:S02]  /*1480*/  HADD2.F32 R38, -RZ, R39.H0_H0 ;  /* 0x20000027ff267230 */ /* 0x000fc40000004100 */
[--C-:B---3--:R-:W-:Y:S02]  /*1490*/  HADD2.F32 R44, -RZ, R56.reuse.H0_H0 ;  /* 0x20000038ff2c7230 */ /* 0x108fe40000004100 */
[----:B------:R-:W-:Y:S02]  /*14a0*/  HADD2.F32 R56, -RZ, R56.H1_H1 ;  /* 0x30000038ff387230 */ /* 0x000fe40000004100 */
[----:B------:R-:W-:Y:S01]  /*14b0*/  FFMA R38, R86, R38, R37 ;  /* 0x0000002656267223 */ /* 0x000fe20000000025 */
[----:B------:R-:W-:Y:S02]  /*14c0*/  HADD2.F32 R39, -RZ, R39.H1_H1 ;  /* 0x30000027ff277230 */ /* 0x000fe40000004100 */
[----:B------:R-:W-:Y:S01]  /*14d0*/  FFMA R37, R5, R44, RZ ;  /* 0x0000002c05257223 */ /* 0x000fe200000000ff */
[----:B------:R-:W-:-:S03]  /*14e0*/  HADD2.F32 R44, -RZ, R57.H0_H0 ;  /* 0x20000039ff2c7230 */ /* 0x000fc60000004100 */
[----:B------:R-:W-:Y:S01]  /*14f0*/  FFMA R56, R98, R56, R37 ;  /* 0x0000003862387223 */ /* 0x000fe20000000025 */
[--C-:B------:R-:W-:Y:S02]  /*1500*/  HADD2.F32 R37, -RZ, R40.reuse.H0_H0 ;  /* 0x20000028ff257230 */ /* 0x100fe40000004100 */
[----:B------:R-:W-:Y:S01]  /*1510*/  FFMA R39, R89, R39, R38 ;  /* 0x0000002759277223 */ /* 0x000fe20000000026 */
[----:B------:R-:W-:Y:S02]  /*1520*/  HADD2.F32 R40, -RZ, R40.H1_H1 ;  /* 0x30000028ff287230 */ /* 0x000fe40000004100 */
[----:B------:R-:W-:Y:S02]  /*1530*/  HADD2.F32 R57, -RZ, R57.H1_H1 ;  /* 0x30000039ff397230 */ /* 0x000fe40000004100 */
[----:B------:R-:W-:Y:S01]  /*1540*/  FFMA R38, R88, R37, R39 ;  /* 0x0000002558267223 */ /* 0x000fe20000000027 */
[----:B------:R-:W-:Y:S01]  /*1550*/  FFMA R39, R97, R44, R56 ;  /* 0x0000002c61277223 */ /* 0x000fe20000000038 */
[----:B------:R-:W-:-:S02]  /*1560*/  HADD2.F32 R37, -RZ, R55.H0_H0 ;  /* 0x20000037ff257230 */ /* 0x000fc40000004100 */
[----:B------:R-:W-:Y:S01]  /*1570*/  FFMA R49, R91, R40, R38 ;  /* 0x000000285b317223 */ /* 0x000fe20000000026 */
[----:B------:R-:W-:Y:S02]  /*1580*/  FFMA R50, R100, R57, R39 ;  /* 0x0000003964327223 */ /* 0x000fe40000000027 */
[----:B------:R-:W-:Y:S02]  /*1590*/  FFMA R40, R79, R37, R36 ;  /* 0x000000254f287223 */ /* 0x000fe40000000024 */
[----:B------:R-:W2:Y:S01]  /*15a0*/  LDG.E.ENL2.256 R44, R36, desc[UR6][R162.64+0xa0] ;  /* 0xfe000506a224797e */ /* 0x000ea2000812192c */
[--C-:B------:R-:W-:Y:S02]  /*15b0*/  HADD2.F32 R48, -RZ, R41.reuse.H0_H0 ;  /* 0x20000029ff307230 */ /* 0x100fe40000004100 */
[----:B------:R-:W-:Y:S02]  /*15c0*/  HADD2.F32 R41, -RZ, R41.H1_H1 ;  /* 0x30000029ff297230 */ /* 0x000fe40000004100 */
[----:B------:R-:W-:-:S02]  /*15d0*/  HADD2.F32 R51, -RZ, R58.H0_H0 ;  /* 0x2000003aff337230 */ /* 0x000fc40000004100 */
[----:B------:R-:W-:Y:S01]  /*15e0*/  FFMA R48, R90, R48, R49 ;  /* 0x000000305a307223 */ /* 0x000fe20000000031 */
[----:B------:R-:W-:Y:S02]  /*15f0*/  HADD2.F32 R55, -RZ, R55.H1_H1 ;  /* 0x30000037ff377230 */ /* 0x000fe40000004100 */
[----:B------:R-:W-:Y:S02]  /*1600*/  HADD2.F32 R58, -RZ, R58.H1_H1 ;  /* 0x3000003aff3a7230 */ /* 0x000fe40000004100 */
[----:B------:R-:W-:Y:S01]  /*1610*/  FFMA R41, R93, R41, R48 ;  /* 0x000000295d297223 */ /* 0x000fe20000000030 */
[----:B------:R-:W-:Y:S02]  /*1620*/  HADD2.F32 R48, -RZ, R42.H0_H0 ;  /* 0x2000002aff307230 */ /* 0x000fe40000004100 */
[----:B------:R-:W-:Y:S01]  /*1630*/  FFMA R51, R99, R51, R50 ;  /* 0x0000003363337223 */ /* 0x000fe20000000032 */
[----:B------:R-:W-:Y:S01]  /*1640*/  FFMA R40, R81, R55, R40 ;  /* 0x0000003751287223 */ /* 0x000fe20000000028 */
[----:B------:R-:W-:-:S02]  /*1650*/  HADD2.F32 R49, -RZ, R59.H0_H0 ;  /* 0x2000003bff317230 */ /* 0x000fc40000004100 */
[----:B------:R-:W-:Y:S02]  /*1660*/  HADD2.F32 R42, -RZ, R42.H1_H1 ;  /* 0x3000002aff2a7230 */ /* 0x000fe40000004100 */
[----:B------:R-:W-:Y:S01]  /*1670*/  FFMA R58, R102, R58, R51 ;  /* 0x0000003a663a7223 */ /* 0x000fe20000000033 */
[----:B------:R-:W-:Y:S01]  /*1680*/  FFMA R48, R92, R48, R41 ;  /* 0x000000305c307223 */ /* 0x000fe20000000029 */
[----:B------:R-:W-:Y:S01]  /*1690*/  FADD R161, R161, R40 ;  /* 0x00000028a1a17221 */ /* 0x000fe20000000000 */
[----:B------:R-:W-:Y:S02]  /*16a0*/  HADD2.F32 R59, -RZ, R59.H1_H1 ;  /* 0x3000003bff3b7230 */ /* 0x000fe40000004100 */
[----:B------:R-:W-:Y:S01]  /*16b0*/  FFMA R49, R101, R49, R58 ;  /* 0x0000003165317223 */ /* 0x000fe2000000003a */
[--C-:B------:R-:W-:Y:S02]  /*16c0*/  HADD2.F32 R40, -RZ, R43.reuse.H0_H0 ;  /* 0x2000002bff287230 */ /* 0x100fe40000004100 */
[----:B------:R-:W-:Y:S01]  /*16d0*/  FFMA R41, R95, R42, R48 ;  /* 0x0000002a5f297223 */ /* 0x000fe20000000030 */
[----:B------:R-:W-:-:S02]  /*16e0*/  HADD2.F32 R164, -RZ, R43.H1_H1 ;  /* 0x3000002bffa47230 */ /* 0x000fc40000004100 */
[----:B------:R-:W-:Y:S01]  /*16f0*/  FFMA R42, R104, R59, R49 ;  /* 0x0000003b682a7223 */ /* 0x000fe20000000031 */
[--C-:B------:R-:W-:Y:S02]  /*1700*/  HADD2.F32 R165, -RZ, R60.reuse.H0_H0 ;  /* 0x2000003cffa57230 */ /* 0x100fe40000004100 */
[----:B------:R-:W-:Y:S01]  /*1710*/  FFMA R41, R94, R40, R41 ;  /* 0x000000285e297223 */ /* 0x000fe20000000029 */
[----:B------:R-:W3:Y:S03]  /*1720*/  LDG.E.ENL2.256 R56, R52, desc[UR6][R162.64+0xe0] ;  /* 0xfe000706a234797e */ /* 0x000ee60008121938 */
[----:B------:R-:W-:Y:S01]  /*1730*/  FFMA R164, R96, R164, R41 ;  /* 0x000000a460a47223 */ /* 0x000fe20000000029 */
[----:B------:R-:W-:Y:S02]  /*1740*/  FFMA R165, R103, R165, R42 ;  /* 0x000000a567a57223 */ /* 0x000fe4000000002a */
[----:B------:R0:W4:Y:S01]  /*1750*/  LDG.E.ENL2.256 R48, R40, desc[UR6][R162.64+0xc0] ;  /* 0xfe000606a228797e */ /* 0x0001220008121930 */
[----:B------:R-:W-:-:S05]  /*1760*/  HADD2.F32 R60, -RZ, R60.H1_H1 ;  /* 0x3000003cff3c7230 */ /* 0x000fca0000004100 */
[----:B------:R-:W-:Y:S01]  /*1770*/  FFMA R60, R106, R60, R165 ;  /* 0x0000003c6a3c7223 */ /* 0x000fe200000000a5 */
[--C-:B------:R-:W-:Y:S02]  /*1780*/  HADD2.F32 R165, -RZ, R61.reuse.H0_H0 ;  /* 0x2000003dffa57230 */ /* 0x100fe40000004100 */
[----:B------:R-:W-:-:S03]  /*1790*/  HADD2.F32 R61, -RZ, R61.H1_H1 ;  /* 0x3000003dff3d7230 */ /* 0x000fc60000004100 */
[----:B------:R-:W-:-:S04]  /*17a0*/  FFMA R165, R105, R165, R60 ;  /* 0x000000a569a57223 */ /* 0x000fc8000000003c */
[----:B------:R-:W-:Y:S01]  /*17b0*/  FFMA R60, R108, R61, R165 ;  /* 0x0000003d6c3c7223 */ /* 0x000fe200000000a5 */
[----:B------:R-:W-:-:S05]  /*17c0*/  HADD2.F32 R61, -RZ, R62.H0_H0 ;  /* 0x2000003eff3d7230 */ /* 0x000fca0000004100 */
[----:B------:R-:W-:Y:S01]  /*17d0*/  FFMA R61, R107, R61, R60 ;  /* 0x0000003d6b3d7223 */ /* 0x000fe2000000003c */
[----:B------:R-:W-:-:S05]  /*17e0*/  HADD2.F32 R62, -RZ, R62.H1_H1 ;  /* 0x3000003eff3e7230 */ /* 0x000fca0000004100 */
[----:B------:R-:W-:Y:S01]  /*17f0*/  FFMA R62, R110, R62, R61 ;  /* 0x0000003e6e3e7223 */ /* 0x000fe2000000003d */
[----:B------:R-:W-:Y:S01]  /*1800*/  FADD R161, R161, R164 ;  /* 0x000000a4a1a17221 */ /* 0x000fe20000000000 */
[----:B------:R-:W-:-:S04]  /*1810*/  IADD3 R159, PT, PT, R159, 0x1, RZ ;  /* 0x000000019f9f7810 */ /* 0x000fc80007ffe0ff */
[----:B------:R-:W-:Y:S02]  /*1820*/  ISETP.GE.AND P0, PT, R159, R66, PT ;  /* 0x000000429f00720c */ /* 0x000fe40003f06270 */
[----:B------:R-:W-:Y:S01]  /*1830*/  IADD3 R64, PT, PT, R64, 0x8, RZ ;  /* 0x0000000840407810 */ /* 0x000fe20007ffe0ff */
[--C-:B--2---:R-:W-:Y:S02]  /*1840*/  HADD2.F32 R60, -RZ, R36.reuse.H0_H0 ;  /* 0x20000024ff3c7230 */ /* 0x104fe40000004100 */
[----:B------:R-:W-:-:S03]  /*1850*/  HADD2.F32 R36, -RZ, R36.H1_H1 ;  /* 0x30000024ff247230 */ /* 0x000fc60000004100 */
[----:B0-----:R-:W-:Y:S01]  /*1860*/  FFMA R163, R111, R60, RZ ;  /* 0x0000003c6fa37223 */ /* 0x001fe200000000ff */
[----:B------:R-:W-:-:S03]  /*1870*/  HADD2.F32 R60, -RZ, R37.H0_H0 ;  /* 0x20000025ff3c7230 */ /* 0x000fc60000004100 */
[----:B------:R-:W-:Y:S01]  /*1880*/  FFMA R36, R114, R36, R163 ;  /* 0x0000002472247223 */ /* 0x000fe200000000a3 */
[----:B------:R-:W-:-:S03]  /*1890*/  HADD2.F32 R37, -RZ, R37.H1_H1 ;  /* 0x30000025ff257230 */ /* 0x000fc60000004100 */
[----:B------:R-:W-:-:S04]  /*18a0*/  FFMA R163, R113, R60, R36 ;  /* 0x0000003c71a37223 */ /* 0x000fc80000000024 */
[----:B------:R-:W-:Y:S01]  /*18b0*/  FFMA R36, R116, R37, R163 ;  /* 0x0000002574247223 */ /* 0x000fe200000000a3 */
[--C-:B------:R-:W-:Y:S02]  /*18c0*/  HADD2.F32 R37, -RZ, R38.reuse.H0_H0 ;  /* 0x20000026ff257230 */ /* 0x100fe40000004100 */
[----:B------:R-:W-:-:S03]  /*18d0*/  HADD2.F32 R38, -RZ, R38.H1_H1 ;  /* 0x30000026ff267230 */ /* 0x000fc60000004100 */
[----:B------:R-:W-:Y:S01]  /*18e0*/  FFMA R37, R115, R37, R36 ;  /* 0x0000002573257223 */ /* 0x000fe20000000024 */
[----:B------:R-:W-:Y:S02]  /*18f0*/  HADD2.F32 R36, -RZ, R63.H0_H0 ;  /* 0x2000003fff247230 */ /* 0x000fe40000004100 */
[----:B------:R-:W-:Y:S02]  /*1900*/  HADD2.F32 R60, -RZ, R39.H0_H0 ;  /* 0x20000027ff3c7230 */ /* 0x000fe40000004100 */
[----:B------:R-:W-:Y:S01]  /*1910*/  FFMA R38, R118, R38, R37 ;  /* 0x0000002676267223 */ /* 0x000fe20000000025 */
[----:B------:R-:W-:Y:S01]  /*1920*/  FFMA R37, R109, R36, R62 ;  /* 0x000000246d257223 */ /* 0x000fe2000000003e */
[----:B------:R-:W-:Y:S02]  /*1930*/  HADD2.F32 R36, -RZ, R63.H1_H1 ;  /* 0x3000003fff247230 */ /* 0x000fe40000004100 */
[----:B------:R-:W-:Y:S01]  /*1940*/  FFMA R61, R117, R60, R38 ;  /* 0x0000003c753d7223 */ /* 0x000fe20000000026 */
[----:B------:R-:W-:-:S02]  /*1950*/  HADD2.F32 R39, -RZ, R39.H1_H1 ;  /* 0x30000027ff277230 */ /* 0x000fc40000004100 */
[----:B------:R-:W-:Y:S01]  /*1960*/  FFMA R36, R112, R36, R37 ;  /* 0x0000002470247223 */ /* 0x000fe20000000025 */
[--C-:B------:R-:W-:Y:S02]  /*1970*/  HADD2.F32 R37, -RZ, R44.reuse.H0_H0 ;  /* 0x2000002cff257230 */ /* 0x100fe40000004100 */
[----:B------:R-:W-:Y:S01]  /*1980*/  FFMA R38, R120, R39, R61 ;  /* 0x0000002778267223 */ /* 0x000fe2000000003d */
[----:B------:R-:W-:-:S03]  /*1990*/  HADD2.F32 R44, -RZ, R44.H1_H1 ;  /* 0x3000002cff2c7230 */ /* 0x000fc60000004100 */
[----:B------:R-:W-:Y:S01]  /*19a0*/  FFMA R37, R119, R37, R38 ;  /* 0x0000002577257223 */ /* 0x000fe20000000026 */
[--C-:B----4-:R-:W-:Y:S02]  /*19b0*/  HADD2.F32 R38, -RZ, R40.reuse.H0_H0 ;  /* 0x20000028ff267230 */ /* 0x110fe40000004100 */
[----:B------:R-:W-:Y:S02]  /*19c0*/  HADD2.F32 R40, -RZ, R40.H1_H1 ;  /* 0x30000028ff287230 */ /* 0x000fe40000004100 */
[----:B------:R-:W-:Y:S01]  /*19d0*/  FFMA R44, R122, R44, R37 ;  /* 0x0000002c7a2c7223 */ /* 0x000fe20000000025 */
[----:B------:R-:W-:Y:S01]  /*19e0*/  FFMA R39, R127, R38, RZ ;  /* 0x000000267f277223 */ /* 0x000fe200000000ff */
[--C-:B---3--:R-:W-:Y:S02]  /*19f0*/  HADD2.F32 R38, -RZ, R52.reuse.H0_H0 ;  /* 0x20000034ff267230 */ /* 0x108fe40000004100 */
[----:B------:R-:W-:Y:S02]  /*1a00*/  HADD2.F32 R37, -RZ, R41.H0_H0 ;  /* 0x20000029ff257230 */ /* 0x000fe40000004100 */
[----:B------:R-:W-:Y:S01]  /*1a10*/  FFMA R40, R130, R40, R39 ;  /* 0x0000002882287223 */ /* 0x000fe20000000027 */
[----:B------:R-:W-:-:S02]  /*1a20*/  HADD2.F32 R52, -RZ, R52.H1_H1 ;  /* 0x30000034ff347230 */ /* 0x000fc40000004100 */
[----:B------:R-:W-:Y:S01]  /*1a30*/  FFMA R39, R143, R38, RZ ;  /* 0x000000268f277223 */ /* 0x000fe200000000ff */
[----:B------:R-:W-:Y:S02]  /*1a40*/  HADD2.F32 R41, -RZ, R41.H1_H1 ;  /* 0x30000029ff297230 */ /* 0x000fe40000004100 */
[----:B------:R-:W-:Y:S01]  /*1a50*/  FFMA R37, R129, R37, R40 ;  /* 0x0000002581257223 */ /* 0x000fe20000000028 */
[----:B------:R-:W-:Y:S01]  /*1a60*/  FFMA R52, R146, R52, R39 ;  /* 0x0000003492347223 */ /* 0x000fe20000000027 */
[----:B------:R-:W-:Y:S02]  /*1a70*/  HADD2.F32 R39, -RZ, R42.H0_H0 ;  /* 0x2000002aff277230 */ /* 0x000fe40000004100 */
[----:B------:R-:W-:Y:S01]  /*1a80*/  FFMA R38, R132, R41, R37 ;  /* 0x0000002984267223 */ /* 0x000fe20000000025 */
[----:B------:R-:W-:Y:S02]  /*1a90*/  HADD2.F32 R37, -RZ, R45.H0_H0 ;  /* 0x2000002dff257230 */ /* 0x000fe40000004100 */
[----:B------:R-:W-:-:S02]  /*1aa0*/  HADD2.F32 R40, -RZ, R53.H0_H0 ;  /* 0x20000035ff287230 */ /* 0x000fc40000004100 */
[----:B------:R-:W-:Y:S01]  /*1ab0*/  FFMA R39, R131, R39, R38 ;  /* 0x0000002783277223 */ /* 0x000fe20000000026 */
[----:B------:R-:W-:Y:S02]  /*1ac0*/  HADD2.F32 R38, -RZ, R45.H1_H1 ;  /* 0x3000002dff267230 */ /* 0x000fe40000004100 */
[----:B------:R-:W-:Y:S01]  /*1ad0*/  FFMA R37, R121, R37, R44 ;  /* 0x0000002579257223 */ /* 0x000fe2000000002c */
[----:B------:R-:W-:Y:S02]  /*1ae0*/  HADD2.F32 R53, -RZ, R53.H1_H1 ;  /* 0x30000035ff357230 */ /* 0x000fe40000004100 */
[----:B------:R-:W-:Y:S01]  /*1af0*/  FFMA R41, R145, R40, R52 ;  /* 0x0000002891297223 */ /* 0x000fe20000000034 */
[----:B------:R-:W-:Y:S02]  /*1b00*/  HADD2.F32 R42, -RZ, R42.H1_H1 ;  /* 0x3000002aff2a7230 */ /* 0x000fe40000004100 */
[----:B------:R-:W-:Y:S01]  /*1b10*/  FFMA R38, R124, R38, R37 ;  /* 0x000000267c267223 */ /* 0x000fe20000000025 */
[----:B------:R-:W-:-:S02]  /*1b20*/  HADD2.F32 R37, -RZ, R54.H0_H0 ;  /* 0x20000036ff257230 */ /* 0x000fc40000004100 */
[----:B------:R-:W-:Y:S01]  /*1b30*/  FFMA R40, R148, R53, R41 ;  /* 0x0000003594287223 */ /* 0x000fe20000000029 */
[----:B------:R-:W-:Y:S02]  /*1b40*/  HADD2.F32 R54, -RZ, R54.H1_H1 ;  /* 0x30000036ff367230 */ /* 0x000fe40000004100 */
[----:B------:R-:W-:Y:S01]  /*1b50*/  FFMA R42, R134, R42, R39 ;  /* 0x0000002a862a7223 */ /* 0x000fe20000000027 */
[----:B------:R-:W-:Y:S01]  /*1b60*/  FFMA R39, R147, R37, R40 ;  /* 0x0000002593277223 */ /* 0x000fe20000000028 */
[----:B------:R-:W-:-:S03]  /*1b70*/  HADD2.F32 R37, -RZ, R43.H0_H0 ;  /* 0x2000002bff257230 */ /* 0x000fc60000004100 */
[----:B------:R-:W-:Y:S01]  /*1b80*/  FFMA R54, R150, R54, R39 ;  /* 0x0000003696367223 */ /* 0x000fe20000000027 */
[----:B------:R-:W-:Y:S02]  /*1b90*/  HADD2.F32 R39, -RZ, R55.H0_H0 ;  /* 0x20000037ff277230 */ /* 0x000fe40000004100 */
[----:B------:R-:W-:Y:S01]  /*1ba0*/  FFMA R37, R133, R37, R42 ;  /* 0x0000002585257223 */ /* 0x000fe2000000002a */
[----:B------:R-:W-:Y:S02]  /*1bb0*/  HADD2.F32 R43, -RZ, R43.H1_H1 ;  /* 0x3000002bff2b7230 */ /* 0x000fe40000004100 */
[----:B------:R-:W-:Y:S01]  /*1bc0*/  FFMA R41, R149, R39, R54 ;  /* 0x0000002795297223 */ /* 0x000fe20000000036 */
[----:B------:R-:W-:Y:S02]  /*1bd0*/  HADD2.F32 R39, -RZ, R48.H0_H0 ;  /* 0x20000030ff277230 */ /* 0x000fe40000004100 */
[----:B------:R-:W-:Y:S01]  /*1be0*/  FFMA R40, R136, R43, R37 ;  /* 0x0000002b88287223 */ /* 0x000fe20000000025 */
[----:B------:R-:W-:-:S02]  /*1bf0*/  HADD2.F32 R55, -RZ, R55.H1_H1 ;  /* 0x30000037ff377230 */ /* 0x000fc40000004100 */
[----:B------:R-:W-:Y:S02]  /*1c00*/  HADD2.F32 R48, -RZ, R48.H1_H1 ;  /* 0x30000030ff307230 */ /* 0x000fe40000004100 */
[----:B------:R-:W-:Y:S01]  /*1c10*/  FFMA R39, R135, R39, R40 ;  /* 0x0000002787277223 */ /* 0x000fe20000000028 */
[----:B------:R-:W-:Y:S02]  /*1c20*/  HADD2.F32 R37, -RZ, R46.H0_H0 ;  /* 0x2000002eff257230 */ /* 0x000fe40000004100 */
[----:B------:R-:W-:Y:S01]  /*1c30*/  FFMA R40, R152, R55, R41 ;  /* 0x0000003798287223 */ /* 0x000fe20000000029 */
[----:B------:R-:W-:Y:S02]  /*1c40*/  HADD2.F32 R41, -RZ, R56.H0_H0 ;  /* 0x20000038ff297230 */ /* 0x000fe40000004100 */
[----:B------:R-:W-:Y:S01]  /*1c50*/  FFMA R48, R138, R48, R39 ;  /* 0x000000308a307223 */ /* 0x000fe20000000027 */
[----:B------:R-:W-:Y:S02]  /*1c60*/  HADD2.F32 R46, -RZ, R46.H1_H1 ;  /* 0x3000002eff2e7230 */ /* 0x000fe40000004100 */
        /* <DEDUP_REMOVED lines=9> */
[----:B------:R-:W-:-:S02]  /*1d00*/  HADD2.F32 R42, -RZ, R57.H0_H0 ;  /* 0x20000039ff2a7230 */ /* 0x000fc40000004100 */
[----:B------:R-:W-:Y:S01]  /*1d10*/  FFMA R37, R125, R38, R46 ;  /* 0x000000267d257223 */ /* 0x000fe2000000002e */
[--C-:B------:R-:W-:Y:S02]  /*1d20*/  HADD2.F32 R41, -RZ, R50.reuse.H0_H0 ;  /* 0x20000032ff297230 */ /* 0x100fe40000004100 */
[----:B------:R-:W-:Y:S01]  /*1d30*/  FFMA R40, R140, R49, R39 ;  /* 0x000000318c287223 */ /* 0x000fe20000000027 */
[----:B------:R-:W-:Y:S02]  /*1d40*/  HADD2.F32 R47, -RZ, R47.H1_H1 ;  /* 0x3000002fff2f7230 */ /* 0x000fe40000004100 */
[----:B------:R-:W-:Y:S01]  /*1d50*/  FFMA R39, R153, R42, R56 ;  /* 0x0000002a99277223 */ /* 0x000fe20000000038 */
[----:B------:R-:W-:Y:S02]  /*1d60*/  HADD2.F32 R57, -RZ, R57.H1_H1 ;  /* 0x30000039ff397230 */ /* 0x000fe40000004100 */
[----:B------:R-:W-:Y:S01]  /*1d70*/  FFMA R41, R139, R41, R40 ;  /* 0x000000298b297223 */ /* 0x000fe20000000028 */
[----:B------:R-:W-:-:S02]  /*1d80*/  HADD2.F32 R50, -RZ, R50.H1_H1 ;  /* 0x30000032ff327230 */ /* 0x000fc40000004100 */
[----:B------:R-:W-:Y:S01]  /*1d90*/  FADD R161, R161, R36 ;  /* 0x00000024a1a17221 */ /* 0x000fe20000000000 */
[--C-:B------:R-:W-:Y:S02]  /*1da0*/  HADD2.F32 R42, -RZ, R58.reuse.H0_H0 ;  /* 0x2000003aff2a7230 */ /* 0x100fe40000004100 */
[----:B------:R-:W-:Y:S01]  /*1db0*/  FFMA R40, R156, R57, R39 ;  /* 0x000000399c287223 */ /* 0x000fe20000000027 */
[----:B------:R-:W-:Y:S02]  /*1dc0*/  FFMA R38, R128, R47, R37 ;  /* 0x0000002f80267223 */ /* 0x000fe40000000025 */
[----:B------:R-:W0:Y:S01]  /*1dd0*/  LDC.64 R36, c[0x0][0x398] ;  /* 0x0000e600ff247b82 */ /* 0x000e220000000a00 */
[----:B------:R-:W-:Y:S01]  /*1de0*/  FFMA R50, R142, R50, R41 ;  /* 0x000000328e327223 */ /* 0x000fe20000000029 */
[----:B------:R-:W-:Y:S02]  /*1df0*/  HADD2.F32 R58, -RZ, R58.H1_H1 ;  /* 0x3000003aff3a7230 */ /* 0x000fe40000004100 */
[----:B------:R-:W-:Y:S01]  /*1e00*/  FFMA R41, R155, R42, R40 ;  /* 0x0000002a9b297223 */ /* 0x000fe20000000028 */
[----:B------:R-:W-:-:S02]  /*1e10*/  HADD2.F32 R39, -RZ, R51.H0_H0 ;  /* 0x20000033ff277230 */ /* 0x000fc40000004100 */
[----:B------:R-:W-:Y:S02]  /*1e20*/  HADD2.F32 R51, -RZ, R51.H1_H1 ;  /* 0x30000033ff337230 */ /* 0x000fe40000004100 */
[----:B------:R-:W-:Y:S01]  /*1e30*/  FFMA R58, R158, R58, R41 ;  /* 0x0000003a9e3a7223 */ /* 0x000fe20000000029 */
[--C-:B------:R-:W-:Y:S02]  /*1e40*/  HADD2.F32 R40, -RZ, R59.reuse.H0_H0 ;  /* 0x2000003bff287230 */ /* 0x100fe40000004100 */
        /* <DEDUP_REMOVED lines=8> */
[----:B0-----:R-:W-:-:S04]  /*1ed0*/  IMAD.WIDE R36, R65, 0x2, R36 ;  /* 0x0000000241247825 */ /* 0x001fc800078e0224 */
[----:B------:R-:W-:Y:S02]  /*1ee0*/  F2FP.F16.F32.PACK_AB R38, RZ, R38 ;  /* 0x00000026ff26723e */ /* 0x000fe400000000ff */
[----:B------:R-:W-:-:S03]  /*1ef0*/  IADD3 R65, PT, PT, R65, 0x1, RZ ;  /* 0x0000000141417810 */ /* 0x000fc60007ffe0ff */
[----:B------:R0:W-:Y:S01]  /*1f00*/  STG.E.U16 desc[UR6][R36.64], R38 ;  /* 0x0000002624007986 */ /* 0x0001e2000c101506 */
[----:B------:R-:W-:Y:S05]  /*1f10*/  @!P0 BRA `(.L_x_16) ;  /* 0xffffffec00948947 */ /* 0x000fea000383ffff */
[----:B------:R-:W-:Y:S05]  /*1f20*/  EXIT ;  /* 0x000000000000794d */ /* 0x000fea0003800000 */
.L_x_17:
        /* <DEDUP_REMOVED lines=13> */
.L_x_23:


//--------------------- .nv.shared.reserved.0     --------------------------
	.section	.nv.shared.reserved.0,"aw",@nobits
	.weak		__nv_reservedSMEM_offset_0_alias
	.size		__nv_reservedSMEM_offset_0_alias, 0, 64
	.other		__nv_reservedSMEM_offset_0_alias,@"STO_CUDA_RESERVED_SHARED STV_DEFAULT"
__nv_reservedSMEM_offset_0_alias:
	.zero		0
	.zero		64


//--------------------- .nv.shared._Z9stage_oneILi64ELi8ELi64ELi16ELi4096ELi16EEvPK6half16S2_PKiP6__halfii --------------------------
	.section	.nv.shared._Z9stage_oneILi64ELi8ELi64ELi16ELi4096ELi16EEvPK6half16S2_PKiP6__halfii,"aw",@nobits
	.sectionflags	@""
	.align	32
.nv.shared._Z9stage_oneILi64ELi8ELi64ELi16ELi4096ELi16EEvPK6half16S2_PKiP6__halfii:
	.zero		1152


//--------------------- .nv.shared._Z9stage_oneILi32ELi32ELi80ELi16ELi4096ELi16EEvPK6half16S2_PKiP6__halfii --------------------------
	.section	.nv.shared._Z9stage_oneILi32ELi32ELi80ELi16ELi4096ELi16EEvPK6half16S2_PKiP6__halfii,"aw",@nobits
	.sectionflags	@""
	.align	32
.nv.shared._Z9stage_oneILi32ELi32ELi80ELi16ELi4096ELi16EEvPK6half16S2_PKiP6__halfii:
	.zero		1184


//--------------------- .nv.shared._Z9stage_oneILi32ELi8ELi128ELi16ELi4096ELi16EEvPK6half16S2_PKiP6__halfii --------------------------
	.section	.nv.shared._Z9stage_oneILi32ELi8ELi128ELi16ELi4096ELi16EEvPK6half16S2_PKiP6__halfii,"aw",@nobits
	.sectionflags	@""
	.align	32
.nv.shared._Z9stage_oneILi32ELi8ELi128ELi16ELi4096ELi16EEvPK6half16S2_PKiP6__halfii:
	.zero		1280


//--------------------- .nv.constant0._Z9stage_twoILi64ELi16ELi4096ELi64ELi8EEvPK6half16S2_PKiP6__halfii --------------------------
	.section	.nv.constant0._Z9stage_twoILi64ELi16ELi4096ELi64ELi8EEvPK6half16S2_PKiP6__halfii,"a",@progbits
	.sectionflags	@""
	.align	4
.nv.constant0._Z9stage_twoILi64ELi16ELi4096ELi64ELi8EEvPK6half16S2_PKiP6__halfii:
	.zero		936


//--------------------- .nv.constant0._Z9stage_twoILi80ELi16ELi4096ELi32ELi32EEvPK6half16S2_PKiP6__halfii --------------------------
	.section	.nv.constant0._Z9stage_twoILi80ELi16ELi4096ELi32ELi32EEvPK6half16S2_PKiP6__halfii,"a",@progbits
	.sectionflags	@""
	.align	4
.nv.constant0._Z9stage_twoILi80ELi16ELi4096ELi32ELi32EEvPK6half16S2_PKiP6__halfii:
	.zero		936


//--------------------- .nv.constant0._Z9stage_twoILi128ELi16ELi4096ELi32ELi8EEvPK6half16S2_PKiP6__halfii --------------------------
	.section	.nv.constant0._Z9stage_twoILi128ELi16ELi4096ELi32ELi8EEvPK6half16S2_PKiP6__halfii,"a",@progbits
	.sectionflags	@""
	.align	4
.nv.constant0._Z9stage_twoILi128ELi16ELi4096ELi32ELi8EEvPK6half16S2_PKiP6__halfii:
	.zero		936


//--------------------- .nv.constant0._Z9stage_oneILi64ELi8ELi64ELi16ELi4096ELi16EEvPK6half16S2_PKiP6__halfii --------------------------
	.section	.nv.constant0._Z9stage_oneILi64ELi8ELi64ELi16ELi4096ELi16EEvPK6half16S2_PKiP6__halfii,"a",@progbits
	.sectionflags	@""
	.align	4
.nv.constant0._Z9stage_oneILi64ELi8ELi64ELi16ELi4096ELi16EEvPK6half16S2_PKiP6__halfii:
	.zero		936


//--------------------- .nv.constant0._Z9stage_oneILi32ELi32ELi80ELi16ELi4096ELi16EEvPK6half16S2_PKiP6__halfii --------------------------
	.section	.nv.constant0._Z9stage_oneILi32ELi32ELi80ELi16ELi4096ELi16EEvPK6half16S2_PKiP6__halfii,"a",@progbits
	.sectionflags	@""
	.align	4
.nv.constant0._Z9stage_oneILi32ELi32ELi80ELi16ELi4096ELi16EEvPK6half16S2_PKiP6__halfii:
	.zero		936


//--------------------- .nv.constant0._Z9stage_oneILi32ELi8ELi128ELi16ELi4096ELi16EEvPK6half16S2_PKiP6__halfii --------------------------
	.section	.nv.constant0._Z9stage_oneILi32ELi8ELi128ELi16ELi4096ELi16EEvPK6half16S2_PKiP6__halfii,"a",@progbits
	.sectionflags	@""
	.align	4
.nv.constant0._Z9stage_oneILi32ELi8ELi128ELi16ELi4096ELi16EEvPK6half16S2_PKiP6__halfii:
	.zero		936


//--------------------- SYMBOLS --------------------------

	.type		.nv.reservedSmem.offset0,@object
	.size		.nv.reservedSmem.offset0,0x4
	.type		.nv.reservedSmem.cap,@object
	.size		.nv.reservedSmem.cap,0x4
